	.target	sm_100a

	.elftype	@"ET_EXEC"


//--------------------- .note.nv.tkinfo           --------------------------
	.section	.note.nv.tkinfo,"",@"SHT_NOTE"
	.sectionflags	@"SHF_NOTE_NV_TKINFO"
	.tkinfo
        /*0018*/ 	.word	0x00000002
        /*0030*/ 	.string	""
        /*0030*/ 	.string	"ptxas"
        /*0030*/ 	.string	"Cuda compilation tools, release 13.0, V13.0.88"
        /*0030*/ 	.string	"Build cuda_13.0.r13.0/compiler.36424714_0"
        /*0030*/ 	.string	"-arch sm_100a -m 64 "



//--------------------- .note.nv.cuinfo           --------------------------
	.section	.note.nv.cuinfo,"",@"SHT_NOTE"
	.sectionflags	@"SHF_NOTE_NV_CUINFO"
        /*0018*/ 	.short	0x0002
        /*001a*/ 	.short	0x0064
        /*001c*/ 	.short	0x0082
	.zero		2


//--------------------- .nv.info                  --------------------------
	.section	.nv.info,"",@"SHT_CUDA_INFO"
	.align	4


	//----- nvinfo : EIATTR_REGCOUNT
	.align		4
        /*0000*/ 	.byte	0x04, 0x2f
        /*0002*/ 	.short	(.L_19 - .L_18)
	.align		4
.L_18:
        /*0004*/ 	.word	index@(_ZN7cutlass13device_kernelINS_4gemm6kernel13GemmUniversalIN4cute5tupleIJiiiiEEENS1_10collective13CollectiveMmaINS1_35MainloopSm100TmaUmmaWarpSpecializedILi6ELi2ELi4ENS5_IJNS4_1CILi2EEESB_NSA_ILi1EEEEEEEENS5_IJNSA_ILi64EEESF_NSA_ILi128EEEEEENS_6half_tENS5_IJlSC_lEEESI_SJ_NS4_8TiledMMAINS4_8MMA_AtomIJNS4_20SM100_MMA_F16BF16_SSISI_SI_fLi64ELi64ELNS4_4UMMA5MajorE0ELSO_0ELNSN_7ScaleInE0ELSP_0EEEEEENS4_6LayoutINS5_IJSC_SC_SC_EEENS5_IJNSA_ILi0EEESU_SU_EEEEENS5_IJNS4_10UnderscoreESX_SX_EEEEENS4_23SM90_TMA_LOAD_MULTICASTENS4_14ComposedLayoutINS4_7SwizzleILi3ELi4ELi3EEENS4_18smem_ptr_flag_bitsILi16EEENSS_INS5_IJNSA_ILi8EEESF_EEENS5_IJSF_SC_EEEEEEEvNS4_8identityES10_S1A_vS1B_EENS_8epilogue10collective18CollectiveEpilogueINS1D_23Sm100TmaWarpSpecializedILi3ELi2ELi16ELb1ELb0EEEJSH_NS5_IJNSS_ISF_SC_EENSS_INSA_ILi32EEESC_EEEEESI_SJ_SI_SJ_NS1D_6fusion15FusionCallbacksIS1H_NS1M_17LinearCombinationISI_fSI_fLNS_15FloatRoundStyleE2EEESH_S1L_JEEENS4_5SM1004TMEM4LOAD26SM100_TMEM_LOAD_16dp256b4xENS4_13SM90_TMA_LOADENS11_INS12_ILi2ELi4ELi3EEES15_NSS_INS5_IJS16_S1J_EEENS5_IJS1J_SC_EEEEEEENS4_17SM75_U32x4_LDSM_NENS4_14SM90_TMA_STOREES21_NS4_17SM90_U32x4_STSM_NENS4_39AutoVectorizingCopyWithAssumedAlignmentILi128EEEEEEvvEEEEvNT_6ParamsE)
        /*0008*/ 	.word	0x00000045


	//----- nvinfo : EIATTR_FRAME_SIZE
	.align		4
.L_19:
        /*000c*/ 	.byte	0x04, 0x11
        /*000e*/ 	.short	(.L_21 - .L_20)
	.align		4
.L_20:
        /*0010*/ 	.word	index@($__internal_2_$__cuda_sm10x_tcgen05_guardrail_trap_unallocated_columns_being_dealloced)
        /*0014*/ 	.word	0x00000000


	//----- nvinfo : EIATTR_FRAME_SIZE
	.align		4
.L_21:
        /*0018*/ 	.byte	0x04, 0x11
        /*001a*/ 	.short	(.L_23 - .L_22)
	.align		4
.L_22:
        /*001c*/ 	.word	index@($__internal_1_$__cuda_sm10x_tcgen05_guardrail_trap_phase_invalid_during_alloc)
        /*0020*/ 	.word	0x00000000


	//----- nvinfo : EIATTR_FRAME_SIZE
	.align		4
.L_23:
        /*0024*/ 	.byte	0x04, 0x11
        /*0026*/ 	.short	(.L_25 - .L_24)
	.align		4
.L_24:
        /*0028*/ 	.word	index@($__internal_0_$__cuda_sm10x_tcgen05_guardrail_trap_col_being_dealloced_not_returned_by_alloc)
        /*002c*/ 	.word	0x00000000


	//----- nvinfo : EIATTR_FRAME_SIZE
	.align		4
.L_25:
        /*0030*/ 	.byte	0x04, 0x11
        /*0032*/ 	.short	(.L_27 - .L_26)
	.align		4
.L_26:
        /*0034*/ 	.word	index@(_ZN7cutlass13device_kernelINS_4gemm6kernel13GemmUniversalIN4cute5tupleIJiiiiEEENS1_10collective13CollectiveMmaINS1_35MainloopSm100TmaUmmaWarpSpecializedILi6ELi2ELi4ENS5_IJNS4_1CILi2EEESB_NSA_ILi1EEEEEEEENS5_IJNSA_ILi64EEESF_NSA_ILi128EEEEEENS_6half_tENS5_IJlSC_lEEESI_SJ_NS4_8TiledMMAINS4_8MMA_AtomIJNS4_20SM100_MMA_F16BF16_SSISI_SI_fLi64ELi64ELNS4_4UMMA5MajorE0ELSO_0ELNSN_7ScaleInE0ELSP_0EEEEEENS4_6LayoutINS5_IJSC_SC_SC_EEENS5_IJNSA_ILi0EEESU_SU_EEEEENS5_IJNS4_10UnderscoreESX_SX_EEEEENS4_23SM90_TMA_LOAD_MULTICASTENS4_14ComposedLayoutINS4_7SwizzleILi3ELi4ELi3EEENS4_18smem_ptr_flag_bitsILi16EEENSS_INS5_IJNSA_ILi8EEESF_EEENS5_IJSF_SC_EEEEEEEvNS4_8identityES10_S1A_vS1B_EENS_8epilogue10collective18CollectiveEpilogueINS1D_23Sm100TmaWarpSpecializedILi3ELi2ELi16ELb1ELb0EEEJSH_NS5_IJNSS_ISF_SC_EENSS_INSA_ILi32EEESC_EEEEESI_SJ_SI_SJ_NS1D_6fusion15FusionCallbacksIS1H_NS1M_17LinearCombinationISI_fSI_fLNS_15FloatRoundStyleE2EEESH_S1L_JEEENS4_5SM1004TMEM4LOAD26SM100_TMEM_LOAD_16dp256b4xENS4_13SM90_TMA_LOADENS11_INS12_ILi2ELi4ELi3EEES15_NSS_INS5_IJS16_S1J_EEENS5_IJS1J_SC_EEEEEEENS4_17SM75_U32x4_LDSM_NENS4_14SM90_TMA_STOREES21_NS4_17SM90_U32x4_STSM_NENS4_39AutoVectorizingCopyWithAssumedAlignmentILi128EEEEEEvvEEEEvNT_6ParamsE)
        /*0038*/ 	.word	0x00000000


	//----- nvinfo : EIATTR_MIN_STACK_SIZE
	.align		4
.L_27:
        /*003c*/ 	.byte	0x04, 0x12
        /*003e*/ 	.short	(.L_29 - .L_28)
	.align		4
.L_28:
        /*0040*/ 	.word	index@(_ZN7cutlass13device_kernelINS_4gemm6kernel13GemmUniversalIN4cute5tupleIJiiiiEEENS1_10collective13CollectiveMmaINS1_35MainloopSm100TmaUmmaWarpSpecializedILi6ELi2ELi4ENS5_IJNS4_1CILi2EEESB_NSA_ILi1EEEEEEEENS5_IJNSA_ILi64EEESF_NSA_ILi128EEEEEENS_6half_tENS5_IJlSC_lEEESI_SJ_NS4_8TiledMMAINS4_8MMA_AtomIJNS4_20SM100_MMA_F16BF16_SSISI_SI_fLi64ELi64ELNS4_4UMMA5MajorE0ELSO_0ELNSN_7ScaleInE0ELSP_0EEEEEENS4_6LayoutINS5_IJSC_SC_SC_EEENS5_IJNSA_ILi0EEESU_SU_EEEEENS5_IJNS4_10UnderscoreESX_SX_EEEEENS4_23SM90_TMA_LOAD_MULTICASTENS4_14ComposedLayoutINS4_7SwizzleILi3ELi4ELi3EEENS4_18smem_ptr_flag_bitsILi16EEENSS_INS5_IJNSA_ILi8EEESF_EEENS5_IJSF_SC_EEEEEEEvNS4_8identityES10_S1A_vS1B_EENS_8epilogue10collective18CollectiveEpilogueINS1D_23Sm100TmaWarpSpecializedILi3ELi2ELi16ELb1ELb0EEEJSH_NS5_IJNSS_ISF_SC_EENSS_INSA_ILi32EEESC_EEEEESI_SJ_SI_SJ_NS1D_6fusion15FusionCallbacksIS1H_NS1M_17LinearCombinationISI_fSI_fLNS_15FloatRoundStyleE2EEESH_S1L_JEEENS4_5SM1004TMEM4LOAD26SM100_TMEM_LOAD_16dp256b4xENS4_13SM90_TMA_LOADENS11_INS12_ILi2ELi4ELi3EEES15_NSS_INS5_IJS16_S1J_EEENS5_IJS1J_SC_EEEEEEENS4_17SM75_U32x4_LDSM_NENS4_14SM90_TMA_STOREES21_NS4_17SM90_U32x4_STSM_NENS4_39AutoVectorizingCopyWithAssumedAlignmentILi128EEEEEEvvEEEEvNT_6ParamsE)
        /*0044*/ 	.word	0x00000000
.L_29:


//--------------------- .nv.compat                --------------------------
	.section	.nv.compat,"",@"SHT_CUDA_COMPAT_INFO"
	.align	4
        /*0000*/ 	.byte	0x02, 0x09, 0x01, 0x00, 0x02, 0x02, 0x02, 0x00, 0x02, 0x05, 0x05, 0x00, 0x03, 0x07, 0x01, 0x01
        /*0010*/ 	.byte	0x02, 0x03, 0x01, 0x00, 0x02, 0x06, 0x01, 0x00, 0x04, 0x0b, 0x08, 0x00, 0x09, 0x00, 0x00, 0x00
        /*0020*/ 	.byte	0x00, 0x00, 0x00, 0x00


//--------------------- .nv.info._ZN7cutlass13device_kernelINS_4gemm6kernel13GemmUniversalIN4cute5tupleIJiiiiEEENS1_10collective13CollectiveMmaINS1_35MainloopSm100TmaUmmaWarpSpecializedILi6ELi2ELi4ENS5_IJNS4_1CILi2EEESB_NSA_ILi1EEEEEEEENS5_IJNSA_ILi64EEESF_NSA_ILi128EEEEEENS_6half_tENS5_IJlSC_lEEESI_SJ_NS4_8TiledMMAINS4_8MMA_AtomIJNS4_20SM100_MMA_F16BF16_SSISI_SI_fLi64ELi64ELNS4_4UMMA5MajorE0ELSO_0ELNSN_7ScaleInE0ELSP_0EEEEEENS4_6LayoutINS5_IJSC_SC_SC_EEENS5_IJNSA_ILi0EEESU_SU_EEEEENS5_IJNS4_10UnderscoreESX_SX_EEEEENS4_23SM90_TMA_LOAD_MULTICASTENS4_14ComposedLayoutINS4_7SwizzleILi3ELi4ELi3EEENS4_18smem_ptr_flag_bitsILi16EEENSS_INS5_IJNSA_ILi8EEESF_EEENS5_IJSF_SC_EEEEEEEvNS4_8identityES10_S1A_vS1B_EENS_8epilogue10collective18CollectiveEpilogueINS1D_23Sm100TmaWarpSpecializedILi3ELi2ELi16ELb1ELb0EEEJSH_NS5_IJNSS_ISF_SC_EENSS_INSA_ILi32EEESC_EEEEESI_SJ_SI_SJ_NS1D_6fusion15FusionCallbacksIS1H_NS1M_17LinearCombinationISI_fSI_fLNS_15FloatRoundStyleE2EEESH_S1L_JEEENS4_5SM1004TMEM4LOAD26SM100_TMEM_LOAD_16dp256b4xENS4_13SM90_TMA_LOADENS11_INS12_ILi2ELi4ELi3EEES15_NSS_INS5_IJS16_S1J_EEENS5_IJS1J_SC_EEEEEEENS4_17SM75_U32x4_LDSM_NENS4_14SM90_TMA_STOREES21_NS4_17SM90_U32x4_STSM_NENS4_39AutoVectorizingCopyWithAssumedAlignmentILi128EEEEEEvvEEEEvNT_6ParamsE --------------------------
	.section	.nv.info._ZN7cutlass13device_kernelINS_4gemm6kernel13GemmUniversalIN4cute5tupleIJiiiiEEENS1_10collective13CollectiveMmaINS1_35MainloopSm100TmaUmmaWarpSpecializedILi6ELi2ELi4ENS5_IJNS4_1CILi2EEESB_NSA_ILi1EEEEEEEENS5_IJNSA_ILi64EEESF_NSA_ILi128EEEEEENS_6half_tENS5_IJlSC_lEEESI_SJ_NS4_8TiledMMAINS4_8MMA_AtomIJNS4_20SM100_MMA_F16BF16_SSISI_SI_fLi64ELi64ELNS4_4UMMA5MajorE0ELSO_0ELNSN_7ScaleInE0ELSP_0EEEEEENS4_6LayoutINS5_IJSC_SC_SC_EEENS5_IJNSA_ILi0EEESU_SU_EEEEENS5_IJNS4_10UnderscoreESX_SX_EEEEENS4_23SM90_TMA_LOAD_MULTICASTENS4_14ComposedLayoutINS4_7SwizzleILi3ELi4ELi3EEENS4_18smem_ptr_flag_bitsILi16EEENSS_INS5_IJNSA_ILi8EEESF_EEENS5_IJSF_SC_EEEEEEEvNS4_8identityES10_S1A_vS1B_EENS_8epilogue10collective18CollectiveEpilogueINS1D_23Sm100TmaWarpSpecializedILi3ELi2ELi16ELb1ELb0EEEJSH_NS5_IJNSS_ISF_SC_EENSS_INSA_ILi32EEESC_EEEEESI_SJ_SI_SJ_NS1D_6fusion15FusionCallbacksIS1H_NS1M_17LinearCombinationISI_fSI_fLNS_15FloatRoundStyleE2EEESH_S1L_JEEENS4_5SM1004TMEM4LOAD26SM100_TMEM_LOAD_16dp256b4xENS4_13SM90_TMA_LOADENS11_INS12_ILi2ELi4ELi3EEES15_NSS_INS5_IJS16_S1J_EEENS5_IJS1J_SC_EEEEEEENS4_17SM75_U32x4_LDSM_NENS4_14SM90_TMA_STOREES21_NS4_17SM90_U32x4_STSM_NENS4_39AutoVectorizingCopyWithAssumedAlignmentILi128EEEEEEvvEEEEvNT_6ParamsE,"",@"SHT_CUDA_INFO"
	.sectionflags	@""
	.align	4


	//----- nvinfo : EIATTR_CUDA_API_VERSION
	.align		4
        /*0000*/ 	.byte	0x04, 0x37
        /*0002*/ 	.short	(.L_31 - .L_30)
.L_30:
        /*0004*/ 	.word	0x00000082


	//----- nvinfo : EIATTR_KPARAM_INFO
	.align		4
.L_31:
        /*0008*/ 	.byte	0x04, 0x17
        /*000a*/ 	.short	(.L_33 - .L_32)
.L_32:
        /*000c*/ 	.word	0x00000000
        /*0010*/ 	.short	0x0000
        /*0012*/ 	.short	0x0000
        /*0014*/ 	.byte	0x00, 0xf0, 0x01, 0x20


	//----- nvinfo : EIATTR_AT_ENTRY_FRAGMENTS
	.align		4
.L_33:
        /*0018*/ 	.byte	0x04, 0x4f
        /*001a*/ 	.short	(.L_35 - .L_34)


	//   ....[0]....
.L_34:
        /*001c*/ 	.word	0x00000006


	//----- nvinfo : EIATTR_RESERVED_SMEM_USED
	.align		4
.L_35:
        /*0020*/ 	.byte	0x01, 0x41
	.zero		2


	//----- nvinfo : EIATTR_SPARSE_MMA_MASK
	.align		4
        /*0024*/ 	.byte	0x03, 0x50
        /*0026*/ 	.short	0x0000


	//----- nvinfo : EIATTR_TCGEN05_1CTA_USED
	.align		4
        /*0028*/ 	.byte	0x01, 0x51
	.zero		2


	//----- nvinfo : EIATTR_MAXREG_COUNT
	.align		4
        /*002c*/ 	.byte	0x03, 0x1b
        /*002e*/ 	.short	0x00ff


	//----- nvinfo : EIATTR_NUM_BARRIERS
	.align		4
        /*0030*/ 	.byte	0x02, 0x4c
        /*0032*/ 	.byte	0x07
	.zero		1


	//----- nvinfo : EIATTR_EXTERNS
	.align		4
        /*0034*/ 	.byte	0x04, 0x0f
        /*0036*/ 	.short	(.L_37 - .L_36)


	//   ....[0]....
	.align		4
.L_36:
        /*0038*/ 	.word	index@(__assertfail)


	//----- nvinfo : EIATTR_MERCURY_ISA_VERSION
	.align		4
.L_37:
        /*003c*/ 	.byte	0x03, 0x5f
        /*003e*/ 	.short	0x0101


	//----- nvinfo : EIATTR_INT_WARP_WIDE_INSTR_OFFSETS
	.align		4
        /*0040*/ 	.byte	0x04, 0x31
        /*0042*/ 	.short	(.L_39 - .L_38)


	//   ....[0]....
.L_38:
        /*0044*/ 	.word	0x000043d0


	//   ....[1]....
        /*0048*/ 	.word	0x00004400


	//   ....[2]....
        /*004c*/ 	.word	0x00004420


	//   ....[3]....
        /*0050*/ 	.word	0x00004ff0


	//   ....[4]....
        /*0054*/ 	.word	0x00005070


	//   ....[5]....
        /*0058*/ 	.word	0x00005170


	//   ....[6]....
        /*005c*/ 	.word	0x00005280


	//----- nvinfo : EIATTR_COOP_GROUP_MASK_REGIDS
	.align		4
.L_39:
        /*0060*/ 	.byte	0x04, 0x29
        /*0062*/ 	.short	(.L_41 - .L_40)


	//   ....[0]....
.L_40:
        /*0064*/ 	.word	0xffffffff


	//   ....[1]....
        /*0068*/ 	.word	0xffffffff


	//   ....[2]....
        /*006c*/ 	.word	0xffffffff


	//   ....[3]....
        /*0070*/ 	.word	0xffffffff


	//   ....[4]....
        /*0074*/ 	.word	0xffffffff


	//   ....[5]....
        /*0078*/ 	.word	0xffffffff


	//   ....[6]....
        /*007c*/ 	.word	0xffffffff


	//   ....[7]....
        /*0080*/ 	.word	0xffffffff


	//   ....[8]....
        /*0084*/ 	.word	0xffffffff


	//   ....[9]....
        /*0088*/ 	.word	0xffffffff


	//   ....[10]....
        /*008c*/ 	.word	0xffffffff


	//   ....[11]....
        /*0090*/ 	.word	0xffffffff


	//   ....[12]....
        /*0094*/ 	.word	0xffffffff


	//   ....[13]....
        /*0098*/ 	.word	0xffffffff


	//----- nvinfo : EIATTR_COOP_GROUP_INSTR_OFFSETS
	.align		4
.L_41:
        /*009c*/ 	.byte	0x04, 0x28
        /*009e*/ 	.short	(.L_43 - .L_42)


	//   ....[0]....
.L_42:
        /*00a0*/ 	.word	0x00000080


	//   ....[1]....
        /*00a4*/ 	.word	0x000004f0


	//   ....[2]....
        /*00a8*/ 	.word	0x000006e0


	//   ....[3]....
        /*00ac*/ 	.word	0x00000860


	//   ....[4]....
        /*00b0*/ 	.word	0x00000960


	//   ....[5]....
        /*00b4*/ 	.word	0x00000ad0


	//   ....[6]....
        /*00b8*/ 	.word	0x00000c70


	//   ....[7]....
        /*00bc*/ 	.word	0x00000e20


	//   ....[8]....
        /*00c0*/ 	.word	0x00002420


	//   ....[9]....
        /*00c4*/ 	.word	0x00003400


	//   ....[10]....
        /*00c8*/ 	.word	0x00003610


	//   ....[11]....
        /*00cc*/ 	.word	0x00003640


	//   ....[12]....
        /*00d0*/ 	.word	0x000042b0


	//   ....[13]....
        /*00d4*/ 	.word	0x000044e0


	//----- nvinfo : EIATTR_VRC_CTA_INIT_COUNT
	.align		4
.L_43:
        /*00d8*/ 	.byte	0x02, 0x4a
        /*00da*/ 	.byte	0x80
	.zero		1


	//----- nvinfo : EIATTR_SYSCALL_OFFSETS
	.align		4
        /*00dc*/ 	.byte	0x04, 0x46
        /*00de*/ 	.short	(.L_45 - .L_44)


	//   ....[0]....
.L_44:
        /*00e0*/ 	.word	0x00005f80


	//   ....[1]....
        /*00e4*/ 	.word	0x00006070


	//   ....[2]....
        /*00e8*/ 	.word	0x000068b0


	//   ....[3]....
        /*00ec*/ 	.word	0x00007200


	//----- nvinfo : EIATTR_MBARRIER_INSTR_OFFSETS
	.align		4
.L_45:
        /*00f0*/ 	.byte	0x04, 0x39
        /*00f2*/ 	.short	(.L_47 - .L_46)


	//   ....[0]....
.L_46:
        /*00f4*/ 	.word	0x00000610
        /*00f8*/ 	.word	0x000000ff
        /*00fc*/ 	.word	0x00000000
        /*0100*/ 	.short	0x0100
        /*0102*/ 	.byte	0x04
	.zero		1


	//   ....[1]....
        /*0104*/ 	.word	0x00000620
        /*0108*/ 	.word	0x000000ff
        /*010c*/ 	.word	0x00000030
        /*0110*/ 	.short	0x0100
        /*0112*/ 	.byte	0x04
	.zero		1


	//   ....[2]....
        /*0114*/ 	.word	0x00000630
        /*0118*/ 	.word	0x000000ff
        /*011c*/ 	.word	0x00000008
        /*0120*/ 	.short	0x0100
        /*0122*/ 	.byte	0x04
	.zero		1


	//   ....[3]....
        /*0124*/ 	.word	0x00000640
        /*0128*/ 	.word	0x000000ff
        /*012c*/ 	.word	0x00000038
        /*0130*/ 	.short	0x0100
        /*0132*/ 	.byte	0x04
	.zero		1


	//   ....[4]....
        /*0134*/ 	.word	0x00000650
        /*0138*/ 	.word	0x000000ff
        /*013c*/ 	.word	0x00000010
        /*0140*/ 	.short	0x0100
        /*0142*/ 	.byte	0x04
	.zero		1


	//   ....[5]....
        /*0144*/ 	.word	0x00000660
        /*0148*/ 	.word	0x000000ff
        /*014c*/ 	.word	0x00000040
        /*0150*/ 	.short	0x0100
        /*0152*/ 	.byte	0x04
	.zero		1


	//   ....[6]....
        /*0154*/ 	.word	0x00000670
        /*0158*/ 	.word	0x000000ff
        /*015c*/ 	.word	0x00000018
        /*0160*/ 	.short	0x0100
        /*0162*/ 	.byte	0x04
	.zero		1


	//   ....[7]....
        /*0164*/ 	.word	0x00000680
        /*0168*/ 	.word	0x000000ff
        /*016c*/ 	.word	0x00000048
        /*0170*/ 	.short	0x0100
        /*0172*/ 	.byte	0x04
	.zero		1


	//   ....[8]....
        /*0174*/ 	.word	0x00000690
        /*0178*/ 	.word	0x000000ff
        /*017c*/ 	.word	0x00000020
        /*0180*/ 	.short	0x0100
        /*0182*/ 	.byte	0x04
	.zero		1


	//   ....[9]....
        /*0184*/ 	.word	0x000006a0
        /*0188*/ 	.word	0x000000ff
        /*018c*/ 	.word	0x00000050
        /*0190*/ 	.short	0x0100
        /*0192*/ 	.byte	0x04
	.zero		1


	//   ....[10]....
        /*0194*/ 	.word	0x000006b0
        /*0198*/ 	.word	0x000000ff
        /*019c*/ 	.word	0x00000028
        /*01a0*/ 	.short	0x0100
        /*01a2*/ 	.byte	0x04
	.zero		1


	//   ....[11]....
        /*01a4*/ 	.word	0x000006c0
        /*01a8*/ 	.word	0x000000ff
        /*01ac*/ 	.word	0x00000058
        /*01b0*/ 	.short	0x0100
        /*01b2*/ 	.byte	0x04
	.zero		1


	//   ....[12]....
        /*01b4*/ 	.word	0x000007f0
        /*01b8*/ 	.word	0x000000ff
        /*01bc*/ 	.word	0x00000060
        /*01c0*/ 	.short	0x0100
        /*01c2*/ 	.byte	0x04
	.zero		1


	//   ....[13]....
        /*01c4*/ 	.word	0x00000800
        /*01c8*/ 	.word	0x000000ff
        /*01cc*/ 	.word	0x00000078
        /*01d0*/ 	.short	0x0100
        /*01d2*/ 	.byte	0x04
	.zero		1


	//   ....[14]....
        /*01d4*/ 	.word	0x00000810
        /*01d8*/ 	.word	0x000000ff
        /*01dc*/ 	.word	0x00000068
        /*01e0*/ 	.short	0x0100
        /*01e2*/ 	.byte	0x04
	.zero		1


	//   ....[15]....
        /*01e4*/ 	.word	0x00000820
        /*01e8*/ 	.word	0x000000ff
        /*01ec*/ 	.word	0x00000080
        /*01f0*/ 	.short	0x0100
        /*01f2*/ 	.byte	0x04
	.zero		1


	//   ....[16]....
        /*01f4*/ 	.word	0x00000830
        /*01f8*/ 	.word	0x000000ff
        /*01fc*/ 	.word	0x00000070
        /*0200*/ 	.short	0x0100
        /*0202*/ 	.byte	0x04
	.zero		1


	//   ....[17]....
        /*0204*/ 	.word	0x00000840
        /*0208*/ 	.word	0x000000ff
        /*020c*/ 	.word	0x00000088
        /*0210*/ 	.short	0x0100
        /*0212*/ 	.byte	0x04
	.zero		1


	//   ....[18]....
        /*0214*/ 	.word	0x00000930
        /*0218*/ 	.word	0x000000ff
        /*021c*/ 	.word	0x00000090
        /*0220*/ 	.short	0x0100
        /*0222*/ 	.byte	0x06
	.zero		1


	//   ....[19]....
        /*0224*/ 	.word	0x00000940
        /*0228*/ 	.word	0x000000ff
        /*022c*/ 	.word	0x00000098
        /*0230*/ 	.short	0x0100
        /*0232*/ 	.byte	0x06
	.zero		1


	//   ....[20]....
        /*0234*/ 	.word	0x00000a80
        /*0238*/ 	.word	0x000000ff
        /*023c*/ 	.word	0x000000a0
        /*0240*/ 	.short	0x0100
        /*0242*/ 	.byte	0x06
	.zero		1


	//   ....[21]....
        /*0244*/ 	.word	0x00000a90
        /*0248*/ 	.word	0x000000ff
        /*024c*/ 	.word	0x000000b0
        /*0250*/ 	.short	0x0100
        /*0252*/ 	.byte	0x06
	.zero		1


	//   ....[22]....
        /*0254*/ 	.word	0x00000aa0
        /*0258*/ 	.word	0x000000ff
        /*025c*/ 	.word	0x000000a8
        /*0260*/ 	.short	0x0100
        /*0262*/ 	.byte	0x06
	.zero		1


	//   ....[23]....
        /*0264*/ 	.word	0x00000ab0
        /*0268*/ 	.word	0x000000ff
        /*026c*/ 	.word	0x000000b8
        /*0270*/ 	.short	0x0100
        /*0272*/ 	.byte	0x06
	.zero		1


	//   ....[24]....
        /*0274*/ 	.word	0x00000be0
        /*0278*/ 	.word	0x000000ff
        /*027c*/ 	.word	0x000000c0
        /*0280*/ 	.short	0x0100
        /*0282*/ 	.byte	0x04
	.zero		1


	//   ....[25]....
        /*0284*/ 	.word	0x00000bf0
        /*0288*/ 	.word	0x000000ff
        /*028c*/ 	.word	0x000000e0
        /*0290*/ 	.short	0x0100
        /*0292*/ 	.byte	0x04
	.zero		1


	//   ....[26]....
        /*0294*/ 	.word	0x00000c00
        /*0298*/ 	.word	0x000000ff
        /*029c*/ 	.word	0x000000c8
        /*02a0*/ 	.short	0x0100
        /*02a2*/ 	.byte	0x04
	.zero		1


	//   ....[27]....
        /*02a4*/ 	.word	0x00000c10
        /*02a8*/ 	.word	0x000000ff
        /*02ac*/ 	.word	0x000000e8
        /*02b0*/ 	.short	0x0100
        /*02b2*/ 	.byte	0x04
	.zero		1


	//   ....[28]....
        /*02b4*/ 	.word	0x00000c20
        /*02b8*/ 	.word	0x000000ff
        /*02bc*/ 	.word	0x000000d0
        /*02c0*/ 	.short	0x0100
        /*02c2*/ 	.byte	0x04
	.zero		1


	//   ....[29]....
        /*02c4*/ 	.word	0x00000c30
        /*02c8*/ 	.word	0x000000ff
        /*02cc*/ 	.word	0x000000f0
        /*02d0*/ 	.short	0x0100
        /*02d2*/ 	.byte	0x04
	.zero		1


	//   ....[30]....
        /*02d4*/ 	.word	0x00000c40
        /*02d8*/ 	.word	0x000000ff
        /*02dc*/ 	.word	0x000000d8
        /*02e0*/ 	.short	0x0100
        /*02e2*/ 	.byte	0x04
	.zero		1


	//   ....[31]....
        /*02e4*/ 	.word	0x00000c50
        /*02e8*/ 	.word	0x000000ff
        /*02ec*/ 	.word	0x000000f8
        /*02f0*/ 	.short	0x0100
        /*02f2*/ 	.byte	0x04
	.zero		1


	//   ....[32]....
        /*02f4*/ 	.word	0x00000d40
        /*02f8*/ 	.word	0x000000ff
        /*02fc*/ 	.word	0x00000100
        /*0300*/ 	.short	0x0100
        /*0302*/ 	.byte	0x04
	.zero		1


	//   ....[33]....
        /*0304*/ 	.word	0x00000d50
        /*0308*/ 	.word	0x000000ff
        /*030c*/ 	.word	0x00000110
        /*0310*/ 	.short	0x0100
        /*0312*/ 	.byte	0x04
	.zero		1


	//   ....[34]....
        /*0314*/ 	.word	0x00000d60
        /*0318*/ 	.word	0x000000ff
        /*031c*/ 	.word	0x00000108
        /*0320*/ 	.short	0x0100
        /*0322*/ 	.byte	0x04
	.zero		1


	//   ....[35]....
        /*0324*/ 	.word	0x00000d70
        /*0328*/ 	.word	0x000000ff
        /*032c*/ 	.word	0x00000118
        /*0330*/ 	.short	0x0100
        /*0332*/ 	.byte	0x04
	.zero		1


	//   ....[36]....
        /*0334*/ 	.word	0x00001a10
        /*0338*/ 	.word	0x00000000
        /*033c*/ 	.word	0x00000110
        /*0340*/ 	.short	0x010a
        /*0342*/ 	.byte	0xff
	.zero		1


	//   ....[37]....
        /*0344*/ 	.word	0x00001a40
        /*0348*/ 	.word	0x00000000
        /*034c*/ 	.word	0x00000100
        /*0350*/ 	.short	0x0101
        /*0352*/ 	.byte	0xff
	.zero		1


	//   ....[38]....
        /*0354*/ 	.word	0x00001b20
        /*0358*/ 	.word	0x000000ff
        /*035c*/ 	.word	0x00000030
        /*0360*/ 	.short	0x010a
        /*0362*/ 	.byte	0x04
	.zero		1


	//   ....[39]....
        /*0364*/ 	.word	0x00001ba0
        /*0368*/ 	.word	0x000000ff
        /*036c*/ 	.word	0x00000030
        /*0370*/ 	.short	0x010a
        /*0372*/ 	.byte	0x21
	.zero		1


	//   ....[40]....
        /*0374*/ 	.word	0x00001ce0
        /*0378*/ 	.word	0x000000ff
        /*037c*/ 	.word	0x00000030
        /*0380*/ 	.short	0x010a
        /*0382*/ 	.byte	0x04
	.zero		1


	//   ....[41]....
        /*0384*/ 	.word	0x00001fa0
        /*0388*/ 	.word	0x000000ff
        /*038c*/ 	.word	0x00000098
        /*0390*/ 	.short	0x0101
        /*0392*/ 	.byte	0x15
	.zero		1


	//   ....[42]....
        /*0394*/ 	.word	0x00001fc0
        /*0398*/ 	.word	0x000000ff
        /*039c*/ 	.word	0x00000030
        /*03a0*/ 	.short	0x010a
        /*03a2*/ 	.byte	0x04
	.zero		1


	//   ....[43]....
        /*03a4*/ 	.word	0x00002040
        /*03a8*/ 	.word	0x000000ff
        /*03ac*/ 	.word	0x00000030
        /*03b0*/ 	.short	0x010a
        /*03b2*/ 	.byte	0x21
	.zero		1


	//   ....[44]....
        /*03b4*/ 	.word	0x00002180
        /*03b8*/ 	.word	0x000000ff
        /*03bc*/ 	.word	0x00000030
        /*03c0*/ 	.short	0x010a
        /*03c2*/ 	.byte	0x04
	.zero		1


	//   ....[45]....
        /*03c4*/ 	.word	0x00002450
        /*03c8*/ 	.word	0x00000003
        /*03cc*/ 	.word	0x000000a0
        /*03d0*/ 	.short	0x010a
        /*03d2*/ 	.byte	0xff
	.zero		1


	//   ....[46]....
        /*03d4*/ 	.word	0x000025a0
        /*03d8*/ 	.word	0x00000000
        /*03dc*/ 	.word	0x00000000
        /*03e0*/ 	.short	0x0101
        /*03e2*/ 	.byte	0xff
	.zero		1


	//   ....[47]....
        /*03e4*/ 	.word	0x00002b60
        /*03e8*/ 	.word	0x000000ff
        /*03ec*/ 	.word	0x00000000
        /*03f0*/ 	.short	0x010a
        /*03f2*/ 	.byte	0x04
	.zero		1


	//   ....[48]....
        /*03f4*/ 	.word	0x00002bf0
        /*03f8*/ 	.word	0x000000ff
        /*03fc*/ 	.word	0x00000000
        /*0400*/ 	.short	0x010a
        /*0402*/ 	.byte	0x05
	.zero		1


	//   ....[49]....
        /*0404*/ 	.word	0x00002c80
        /*0408*/ 	.word	0x000000ff
        /*040c*/ 	.word	0x00000000
        /*0410*/ 	.short	0x010a
        /*0412*/ 	.byte	0x05
	.zero		1


	//   ....[50]....
        /*0414*/ 	.word	0x00002d10
        /*0418*/ 	.word	0x000000ff
        /*041c*/ 	.word	0x00000000
        /*0420*/ 	.short	0x010a
        /*0422*/ 	.byte	0x05
	.zero		1


	//   ....[51]....
        /*0424*/ 	.word	0x00002da0
        /*0428*/ 	.word	0x000000ff
        /*042c*/ 	.word	0x00000000
        /*0430*/ 	.short	0x010a
        /*0432*/ 	.byte	0x05
	.zero		1


	//   ....[52]....
        /*0434*/ 	.word	0x00002e40
        /*0438*/ 	.word	0x00000000
        /*043c*/ 	.word	0x00000000
        /*0440*/ 	.short	0x010a
        /*0442*/ 	.byte	0xff
	.zero		1


	//   ....[53]....
        /*0444*/ 	.word	0x00002f60
        /*0448*/ 	.word	0x00000002
        /*044c*/ 	.word	0x00000100
        /*0450*/ 	.short	0x010a
        /*0452*/ 	.byte	0xff
	.zero		1


	//   ....[54]....
        /*0454*/ 	.word	0x00002fd0
        /*0458*/ 	.word	0x00000002
        /*045c*/ 	.word	0x00000000
        /*0460*/ 	.short	0x0101
        /*0462*/ 	.byte	0xff
	.zero		1


	//   ....[55]....
        /*0464*/ 	.word	0x00002ff0
        /*0468*/ 	.word	0x000000ff
        /*046c*/ 	.word	0x000000b0
        /*0470*/ 	.short	0x010a
        /*0472*/ 	.byte	0x04
	.zero		1


	//   ....[56]....
        /*0474*/ 	.word	0x00003110
        /*0478*/ 	.word	0x00000002
        /*047c*/ 	.word	0x000000a0
        /*0480*/ 	.short	0x010a
        /*0482*/ 	.byte	0xff
	.zero		1


	//   ....[57]....
        /*0484*/ 	.word	0x00003210
        /*0488*/ 	.word	0x00000002
        /*048c*/ 	.word	0x00000000
        /*0490*/ 	.short	0x0101
        /*0492*/ 	.byte	0xff
	.zero		1


	//   ....[58]....
        /*0494*/ 	.word	0x000032a0
        /*0498*/ 	.word	0x000000ff
        /*049c*/ 	.word	0x000000b0
        /*04a0*/ 	.short	0x0106
        /*04a2*/ 	.byte	0x04
	.zero		1


	//   ....[59]....
        /*04a4*/ 	.word	0x000032c0
        /*04a8*/ 	.word	0x000000ff
        /*04ac*/ 	.word	0x000000b0
        /*04b0*/ 	.short	0x010a
        /*04b2*/ 	.byte	0x04
	.zero		1


	//   ....[60]....
        /*04b4*/ 	.word	0x00003350
        /*04b8*/ 	.word	0x000000ff
        /*04bc*/ 	.word	0x000000b0
        /*04c0*/ 	.short	0x0106
        /*04c2*/ 	.byte	0x07
	.zero		1


	//   ....[61]....
        /*04c4*/ 	.word	0x00003390
        /*04c8*/ 	.word	0x00000000
        /*04cc*/ 	.word	0x000000b0
        /*04d0*/ 	.short	0x010a
        /*04d2*/ 	.byte	0xff
	.zero		1


	//   ....[62]....
        /*04d4*/ 	.word	0x00003960
        /*04d8*/ 	.word	0x00000000
        /*04dc*/ 	.word	0x000000a0
        /*04e0*/ 	.short	0x010a
        /*04e2*/ 	.byte	0xff
	.zero		1


	//   ....[63]....
        /*04e4*/ 	.word	0x00003a60
        /*04e8*/ 	.word	0x00000003
        /*04ec*/ 	.word	0x00000000
        /*04f0*/ 	.short	0x0101
        /*04f2*/ 	.byte	0xff
	.zero		1


	//   ....[64]....
        /*04f4*/ 	.word	0x00003a70
        /*04f8*/ 	.word	0x000000ff
        /*04fc*/ 	.word	0x00000000
        /*0500*/ 	.short	0x010a
        /*0502*/ 	.byte	0x04
	.zero		1


	//   ....[65]....
        /*0504*/ 	.word	0x00003af0
        /*0508*/ 	.word	0x000000ff
        /*050c*/ 	.word	0x000000e0
        /*0510*/ 	.short	0x010a
        /*0512*/ 	.byte	0x2e
	.zero		1


	//   ....[66]....
        /*0514*/ 	.word	0x00003bd0
        /*0518*/ 	.word	0x000000ff
        /*051c*/ 	.word	0x00000000
        /*0520*/ 	.short	0x010a
        /*0522*/ 	.byte	0x07
	.zero		1


	//   ....[67]....
        /*0524*/ 	.word	0x00003d10
        /*0528*/ 	.word	0x000000ff
        /*052c*/ 	.word	0x00000000
        /*0530*/ 	.short	0x010a
        /*0532*/ 	.byte	0x04
	.zero		1


	//   ....[68]....
        /*0534*/ 	.word	0x000040e0
        /*0538*/ 	.word	0x000000ff
        /*053c*/ 	.word	0x00000000
        /*0540*/ 	.short	0x010a
        /*0542*/ 	.byte	0x04
	.zero		1


	//   ....[69]....
        /*0544*/ 	.word	0x00004170
        /*0548*/ 	.word	0x000000ff
        /*054c*/ 	.word	0x00000000
        /*0550*/ 	.short	0x010a
        /*0552*/ 	.byte	0x05
	.zero		1


	//   ....[70]....
        /*0554*/ 	.word	0x00004200
        /*0558*/ 	.word	0x000000ff
        /*055c*/ 	.word	0x00000000
        /*0560*/ 	.short	0x010a
        /*0562*/ 	.byte	0x05
	.zero		1


	//   ....[71]....
        /*0564*/ 	.word	0x00004290
        /*0568*/ 	.word	0x000000ff
        /*056c*/ 	.word	0x00000000
        /*0570*/ 	.short	0x010a
        /*0572*/ 	.byte	0x04
	.zero		1


	//   ....[72]....
        /*0574*/ 	.word	0x00004720
        /*0578*/ 	.word	0x0000000c
        /*057c*/ 	.word	0x000000a0
        /*0580*/ 	.short	0x010a
        /*0582*/ 	.byte	0xff
	.zero		1


	//   ....[73]....
        /*0584*/ 	.word	0x00004890
        /*0588*/ 	.word	0x00000000
        /*058c*/ 	.word	0x00000000
        /*0590*/ 	.short	0x0101
        /*0592*/ 	.byte	0xff
	.zero		1


	//   ....[74]....
        /*0594*/ 	.word	0x00004d10
        /*0598*/ 	.word	0x000000ff
        /*059c*/ 	.word	0x00000098
        /*05a0*/ 	.short	0x010a
        /*05a2*/ 	.byte	0x18
	.zero		1


	//   ....[75]....
        /*05a4*/ 	.word	0x00004ed0
        /*05a8*/ 	.word	0x000000ff
        /*05ac*/ 	.word	0x00000078
        /*05b0*/ 	.short	0x010a
        /*05b2*/ 	.byte	0x04
	.zero		1


	//   ....[76]....
        /*05b4*/ 	.word	0x000050a0
        /*05b8*/ 	.word	0x000000ff
        /*05bc*/ 	.word	0x00000060
        /*05c0*/ 	.short	0x010b
        /*05c2*/ 	.byte	0x04
	.zero		1


	//   ....[77]....
        /*05c4*/ 	.word	0x000050b0
        /*05c8*/ 	.word	0x000000ff
        /*05cc*/ 	.word	0x00000000
        /*05d0*/ 	.short	0x0101
        /*05d2*/ 	.byte	0x14
	.zero		1


	//   ....[78]....
        /*05d4*/ 	.word	0x000050c0
        /*05d8*/ 	.word	0x000000ff
        /*05dc*/ 	.word	0x00000078
        /*05e0*/ 	.short	0x010a
        /*05e2*/ 	.byte	0x05
	.zero		1


	//   ....[79]....
        /*05e4*/ 	.word	0x000052b0
        /*05e8*/ 	.word	0x000000ff
        /*05ec*/ 	.word	0x00000060
        /*05f0*/ 	.short	0x010b
        /*05f2*/ 	.byte	0x05
	.zero		1


	//   ....[80]....
        /*05f4*/ 	.word	0x000052c0
        /*05f8*/ 	.word	0x000000ff
        /*05fc*/ 	.word	0x00000000
        /*0600*/ 	.short	0x0101
        /*0602*/ 	.byte	0x04
	.zero		1


	//   ....[81]....
        /*0604*/ 	.word	0x00005360
        /*0608*/ 	.word	0x000000ff
        /*060c*/ 	.word	0x00000000
        /*0610*/ 	.short	0x010a
        /*0612*/ 	.byte	0x04
	.zero		1


	//   ....[82]....
        /*0614*/ 	.word	0x000053f0
        /*0618*/ 	.word	0x000000ff
        /*061c*/ 	.word	0x00000000
        /*0620*/ 	.short	0x010a
        /*0622*/ 	.byte	0x05
	.zero		1


	//   ....[83]....
        /*0624*/ 	.word	0x00005490
        /*0628*/ 	.word	0x00000000
        /*062c*/ 	.word	0x00000000
        /*0630*/ 	.short	0x010a
        /*0632*/ 	.byte	0xff
	.zero		1


	//   ....[84]....
        /*0634*/ 	.word	0x000057f0
        /*0638*/ 	.word	0x00000000
        /*063c*/ 	.word	0x000000a0
        /*0640*/ 	.short	0x010a
        /*0642*/ 	.byte	0xff
	.zero		1


	//   ....[85]....
        /*0644*/ 	.word	0x000058c0
        /*0648*/ 	.word	0x00000000
        /*064c*/ 	.word	0x00000000
        /*0650*/ 	.short	0x0101
        /*0652*/ 	.byte	0xff
	.zero		1


	//   ....[86]....
        /*0654*/ 	.word	0x000064d0
        /*0658*/ 	.word	0x00000002
        /*065c*/ 	.word	0x00000060
        /*0660*/ 	.short	0x010a
        /*0662*/ 	.byte	0xff
	.zero		1


	//   ....[87]....
        /*0664*/ 	.word	0x00006510
        /*0668*/ 	.word	0x0000001b
        /*066c*/ 	.word	0x000000c0
        /*0670*/ 	.short	0x010a
        /*0672*/ 	.byte	0xff
	.zero		1


	//   ....[88]....
        /*0674*/ 	.word	0x00006600
        /*0678*/ 	.word	0x00000002
        /*067c*/ 	.word	0x00000060
        /*0680*/ 	.short	0x010a
        /*0682*/ 	.byte	0xff
	.zero		1


	//   ....[89]....
        /*0684*/ 	.word	0x00006790
        /*0688*/ 	.word	0x0000001b
        /*068c*/ 	.word	0x000000c0
        /*0690*/ 	.short	0x010a
        /*0692*/ 	.byte	0xff
	.zero		1


	//   ....[90]....
        /*0694*/ 	.word	0x00006f60
        /*0698*/ 	.word	0x00000000
        /*069c*/ 	.word	0x00000000
        /*06a0*/ 	.short	0x0101
        /*06a2*/ 	.byte	0xff
	.zero		1


	//   ....[91]....
        /*06a4*/ 	.word	0x00006f70
        /*06a8*/ 	.word	0x00000002
        /*06ac*/ 	.word	0x00000060
        /*06b0*/ 	.short	0x010a
        /*06b2*/ 	.byte	0xff
	.zero		1


	//   ....[92]....
        /*06b4*/ 	.word	0x00007030
        /*06b8*/ 	.word	0x00000002
        /*06bc*/ 	.word	0x00000060
        /*06c0*/ 	.short	0x010a
        /*06c2*/ 	.byte	0xff
	.zero		1


	//   ....[93]....
        /*06c4*/ 	.word	0x000073e0
        /*06c8*/ 	.word	0x000000ff
        /*06cc*/ 	.word	0x00000000
        /*06d0*/ 	.short	0x0101
        /*06d2*/ 	.byte	0x04
	.zero		1


	//   ....[94]....
        /*06d4*/ 	.word	0x00007930
        /*06d8*/ 	.word	0x00000000
        /*06dc*/ 	.word	0x00000000
        /*06e0*/ 	.short	0x0101
        /*06e2*/ 	.byte	0xff
	.zero		1


	//   ....[95]....
        /*06e4*/ 	.word	0x00007be0
        /*06e8*/ 	.word	0x000000ff
        /*06ec*/ 	.word	0x00000000
        /*06f0*/ 	.short	0x0101
        /*06f2*/ 	.byte	0x04
	.zero		1


	//   ....[96]....
        /*06f4*/ 	.word	0x00007c00
        /*06f8*/ 	.word	0x00000000
        /*06fc*/ 	.word	0x00000110
        /*0700*/ 	.short	0x010a
        /*0702*/ 	.byte	0xff
	.zero		1


	//   ....[97]....
        /*0704*/ 	.word	0x00007c60
        /*0708*/ 	.word	0x00000000
        /*070c*/ 	.word	0x00000030
        /*0710*/ 	.short	0x010a
        /*0712*/ 	.byte	0xff
	.zero		1


	//   ....[98]....
        /*0714*/ 	.word	0x00007cc0
        /*0718*/ 	.word	0x00000000
        /*071c*/ 	.word	0x00000030
        /*0720*/ 	.short	0x010a
        /*0722*/ 	.byte	0xff
	.zero		1


	//   ....[99]....
        /*0724*/ 	.word	0x00007d10
        /*0728*/ 	.word	0x00000003
        /*072c*/ 	.word	0x000000a0
        /*0730*/ 	.short	0x010a
        /*0732*/ 	.byte	0xff
	.zero		1


	//   ....[100]....
        /*0734*/ 	.word	0x00007d70
        /*0738*/ 	.word	0x00000000
        /*073c*/ 	.word	0x00000000
        /*0740*/ 	.short	0x010a
        /*0742*/ 	.byte	0xff
	.zero		1


	//   ....[101]....
        /*0744*/ 	.word	0x00007dd0
        /*0748*/ 	.word	0x00000000
        /*074c*/ 	.word	0x00000000
        /*0750*/ 	.short	0x010a
        /*0752*/ 	.byte	0xff
	.zero		1


	//   ....[102]....
        /*0754*/ 	.word	0x00007e30
        /*0758*/ 	.word	0x00000000
        /*075c*/ 	.word	0x00000000
        /*0760*/ 	.short	0x010a
        /*0762*/ 	.byte	0xff
	.zero		1


	//   ....[103]....
        /*0764*/ 	.word	0x00007e90
        /*0768*/ 	.word	0x00000000
        /*076c*/ 	.word	0x00000000
        /*0770*/ 	.short	0x010a
        /*0772*/ 	.byte	0xff
	.zero		1


	//   ....[104]....
        /*0774*/ 	.word	0x00007ef0
        /*0778*/ 	.word	0x00000000
        /*077c*/ 	.word	0x00000000
        /*0780*/ 	.short	0x010a
        /*0782*/ 	.byte	0xff
	.zero		1


	//   ....[105]....
        /*0784*/ 	.word	0x00007f40
        /*0788*/ 	.word	0x00000002
        /*078c*/ 	.word	0x00000100
        /*0790*/ 	.short	0x010a
        /*0792*/ 	.byte	0xff
	.zero		1


	//   ....[106]....
        /*0794*/ 	.word	0x00007fa0
        /*0798*/ 	.word	0x00000002
        /*079c*/ 	.word	0x000000b0
        /*07a0*/ 	.short	0x010a
        /*07a2*/ 	.byte	0xff
	.zero		1


	//   ....[107]....
        /*07a4*/ 	.word	0x00007ff0
        /*07a8*/ 	.word	0x00000002
        /*07ac*/ 	.word	0x000000a0
        /*07b0*/ 	.short	0x010a
        /*07b2*/ 	.byte	0xff
	.zero		1


	//   ....[108]....
        /*07b4*/ 	.word	0x00008050
        /*07b8*/ 	.word	0x00000000
        /*07bc*/ 	.word	0x000000b0
        /*07c0*/ 	.short	0x010a
        /*07c2*/ 	.byte	0xff
	.zero		1


	//   ....[109]....
        /*07c4*/ 	.word	0x000080a0
        /*07c8*/ 	.word	0x00000000
        /*07cc*/ 	.word	0x000000a0
        /*07d0*/ 	.short	0x010a
        /*07d2*/ 	.byte	0xff
	.zero		1


	//   ....[110]....
        /*07d4*/ 	.word	0x00008100
        /*07d8*/ 	.word	0x00000002
        /*07dc*/ 	.word	0x000000e0
        /*07e0*/ 	.short	0x010a
        /*07e2*/ 	.byte	0xff
	.zero		1


	//   ....[111]....
        /*07e4*/ 	.word	0x00008160
        /*07e8*/ 	.word	0x00000000
        /*07ec*/ 	.word	0x00000000
        /*07f0*/ 	.short	0x010a
        /*07f2*/ 	.byte	0xff
	.zero		1


	//   ....[112]....
        /*07f4*/ 	.word	0x000081c0
        /*07f8*/ 	.word	0x00000000
        /*07fc*/ 	.word	0x00000000
        /*0800*/ 	.short	0x010a
        /*0802*/ 	.byte	0xff
	.zero		1


	//   ....[113]....
        /*0804*/ 	.word	0x00008220
        /*0808*/ 	.word	0x00000000
        /*080c*/ 	.word	0x00000000
        /*0810*/ 	.short	0x010a
        /*0812*/ 	.byte	0xff
	.zero		1


	//   ....[114]....
        /*0814*/ 	.word	0x00008280
        /*0818*/ 	.word	0x00000000
        /*081c*/ 	.word	0x00000000
        /*0820*/ 	.short	0x010a
        /*0822*/ 	.byte	0xff
	.zero		1


	//   ....[115]....
        /*0824*/ 	.word	0x000082e0
        /*0828*/ 	.word	0x00000000
        /*082c*/ 	.word	0x00000000
        /*0830*/ 	.short	0x010a
        /*0832*/ 	.byte	0xff
	.zero		1


	//   ....[116]....
        /*0834*/ 	.word	0x00008330
        /*0838*/ 	.word	0x0000000c
        /*083c*/ 	.word	0x000000a0
        /*0840*/ 	.short	0x010a
        /*0842*/ 	.byte	0xff
	.zero		1


	//   ....[117]....
        /*0844*/ 	.word	0x00008390
        /*0848*/ 	.word	0x00000000
        /*084c*/ 	.word	0x00000098
        /*0850*/ 	.short	0x010a
        /*0852*/ 	.byte	0xff
	.zero		1


	//   ....[118]....
        /*0854*/ 	.word	0x000083f0
        /*0858*/ 	.word	0x00000000
        /*085c*/ 	.word	0x00000078
        /*0860*/ 	.short	0x010a
        /*0862*/ 	.byte	0xff
	.zero		1


	//   ....[119]....
        /*0864*/ 	.word	0x00008450
        /*0868*/ 	.word	0x00000006
        /*086c*/ 	.word	0x00000078
        /*0870*/ 	.short	0x010a
        /*0872*/ 	.byte	0xff
	.zero		1


	//   ....[120]....
        /*0874*/ 	.word	0x000084b0
        /*0878*/ 	.word	0x00000000
        /*087c*/ 	.word	0x00000000
        /*0880*/ 	.short	0x010a
        /*0882*/ 	.byte	0xff
	.zero		1


	//   ....[121]....
        /*0884*/ 	.word	0x00008510
        /*0888*/ 	.word	0x00000000
        /*088c*/ 	.word	0x00000000
        /*0890*/ 	.short	0x010a
        /*0892*/ 	.byte	0xff
	.zero		1


	//   ....[122]....
        /*0894*/ 	.word	0x00008560
        /*0898*/ 	.word	0x00000000
        /*089c*/ 	.word	0x000000a0
        /*08a0*/ 	.short	0x010a
        /*08a2*/ 	.byte	0xff
	.zero		1


	//   ....[123]....
        /*08a4*/ 	.word	0x000085b0
        /*08a8*/ 	.word	0x00000002
        /*08ac*/ 	.word	0x00000060
        /*08b0*/ 	.short	0x010a
        /*08b2*/ 	.byte	0xff
	.zero		1


	//   ....[124]....
        /*08b4*/ 	.word	0x00008600
        /*08b8*/ 	.word	0x0000001b
        /*08bc*/ 	.word	0x000000c0
        /*08c0*/ 	.short	0x010a
        /*08c2*/ 	.byte	0xff
	.zero		1


	//   ....[125]....
        /*08c4*/ 	.word	0x00008650
        /*08c8*/ 	.word	0x00000002
        /*08cc*/ 	.word	0x00000060
        /*08d0*/ 	.short	0x010a
        /*08d2*/ 	.byte	0xff
	.zero		1


	//----- nvinfo : EIATTR_NUM_MBARRIERS
	.align		4
.L_47:
        /*08d4*/ 	.byte	0x03, 0x38
        /*08d6*/ 	.short	0x0024


	//----- nvinfo : EIATTR_EXIT_INSTR_OFFSETS
	.align		4
        /*08d8*/ 	.byte	0x04, 0x1c
        /*08da*/ 	.short	(.L_49 - .L_48)


	//   ....[0]....
.L_48:
        /*08dc*/ 	.word	0x00002e70


	//   ....[1]....
        /*08e0*/ 	.word	0x00003360


	//   ....[2]....
        /*08e4*/ 	.word	0x000033c0


	//   ....[3]....
        /*08e8*/ 	.word	0x000044f0


	//   ....[4]....
        /*08ec*/ 	.word	0x000054c0


	//   ....[5]....
        /*08f0*/ 	.word	0x00005500


	//   ....[6]....
        /*08f4*/ 	.word	0x00007ad0


	//   ....[7]....
        /*08f8*/ 	.word	0x00007b50


	//   ....[8]....
        /*08fc*/ 	.word	0x00007b80


	//   ....[9]....
        /*0900*/ 	.word	0x00007bf0


	//----- nvinfo : EIATTR_MAX_THREADS
	.align		4
.L_49:
        /*0904*/ 	.byte	0x04, 0x05
        /*0906*/ 	.short	(.L_51 - .L_50)
.L_50:
        /*0908*/ 	.word	0x00000100
        /*090c*/ 	.word	0x00000001
        /*0910*/ 	.word	0x00000001


	//----- nvinfo : EIATTR_CRS_STACK_SIZE
	.align		4
.L_51:
        /*0914*/ 	.byte	0x04, 0x1e
        /*0916*/ 	.short	(.L_53 - .L_52)
.L_52:
        /*0918*/ 	.word	0x00000000


	//----- nvinfo : EIATTR_CBANK_PARAM_SIZE
	.align		4
.L_53:
        /*091c*/ 	.byte	0x03, 0x19
        /*091e*/ 	.short	0x0800


	//----- nvinfo : EIATTR_PARAM_CBANK
	.align		4
        /*0920*/ 	.byte	0x04, 0x0a
        /*0922*/ 	.short	(.L_55 - .L_54)
	.align		4
.L_54:
        /*0924*/ 	.word	index@(.nv.constant0._ZN7cutlass13device_kernelINS_4gemm6kernel13GemmUniversalIN4cute5tupleIJiiiiEEENS1_10collective13CollectiveMmaINS1_35MainloopSm100TmaUmmaWarpSpecializedILi6ELi2ELi4ENS5_IJNS4_1CILi2EEESB_NSA_ILi1EEEEEEEENS5_IJNSA_ILi64EEESF_NSA_ILi128EEEEEENS_6half_tENS5_IJlSC_lEEESI_SJ_NS4_8TiledMMAINS4_8MMA_AtomIJNS4_20SM100_MMA_F16BF16_SSISI_SI_fLi64ELi64ELNS4_4UMMA5MajorE0ELSO_0ELNSN_7ScaleInE0ELSP_0EEEEEENS4_6LayoutINS5_IJSC_SC_SC_EEENS5_IJNSA_ILi0EEESU_SU_EEEEENS5_IJNS4_10UnderscoreESX_SX_EEEEENS4_23SM90_TMA_LOAD_MULTICASTENS4_14ComposedLayoutINS4_7SwizzleILi3ELi4ELi3EEENS4_18smem_ptr_flag_bitsILi16EEENSS_INS5_IJNSA_ILi8EEESF_EEENS5_IJSF_SC_EEEEEEEvNS4_8identityES10_S1A_vS1B_EENS_8epilogue10collective18CollectiveEpilogueINS1D_23Sm100TmaWarpSpecializedILi3ELi2ELi16ELb1ELb0EEEJSH_NS5_IJNSS_ISF_SC_EENSS_INSA_ILi32EEESC_EEEEESI_SJ_SI_SJ_NS1D_6fusion15FusionCallbacksIS1H_NS1M_17LinearCombinationISI_fSI_fLNS_15FloatRoundStyleE2EEESH_S1L_JEEENS4_5SM1004TMEM4LOAD26SM100_TMEM_LOAD_16dp256b4xENS4_13SM90_TMA_LOADENS11_INS12_ILi2ELi4ELi3EEES15_NSS_INS5_IJS16_S1J_EEENS5_IJS1J_SC_EEEEEEENS4_17SM75_U32x4_LDSM_NENS4_14SM90_TMA_STOREES21_NS4_17SM90_U32x4_STSM_NENS4_39AutoVectorizingCopyWithAssumedAlignmentILi128EEEEEEvvEEEEvNT_6ParamsE)
        /*0928*/ 	.short	0x0380
        /*092a*/ 	.short	0x0800


	//----- nvinfo : EIATTR_SW_WAR
	.align		4
.L_55:
        /*092c*/ 	.byte	0x04, 0x36
        /*092e*/ 	.short	(.L_57 - .L_56)
.L_56:
        /*0930*/ 	.word	0x00000008
.L_57:


//--------------------- .nv.callgraph             --------------------------
	.section	.nv.callgraph,"",@"SHT_CUDA_CALLGRAPH"
	.align	4
	.sectionentsize	8
	.align		4
        /*0000*/ 	.word	0x00000000
	.align		4
        /*0004*/ 	.word	0xffffffff
	.align		4
        /*0008*/ 	.word	index@(_ZN7cutlass13device_kernelINS_4gemm6kernel13GemmUniversalIN4cute5tupleIJiiiiEEENS1_10collective13CollectiveMmaINS1_35MainloopSm100TmaUmmaWarpSpecializedILi6ELi2ELi4ENS5_IJNS4_1CILi2EEESB_NSA_ILi1EEEEEEEENS5_IJNSA_ILi64EEESF_NSA_ILi128EEEEEENS_6half_tENS5_IJlSC_lEEESI_SJ_NS4_8TiledMMAINS4_8MMA_AtomIJNS4_20SM100_MMA_F16BF16_SSISI_SI_fLi64ELi64ELNS4_4UMMA5MajorE0ELSO_0ELNSN_7ScaleInE0ELSP_0EEEEEENS4_6LayoutINS5_IJSC_SC_SC_EEENS5_IJNSA_ILi0EEESU_SU_EEEEENS5_IJNS4_10UnderscoreESX_SX_EEEEENS4_23SM90_TMA_LOAD_MULTICASTENS4_14ComposedLayoutINS4_7SwizzleILi3ELi4ELi3EEENS4_18smem_ptr_flag_bitsILi16EEENSS_INS5_IJNSA_ILi8EEESF_EEENS5_IJSF_SC_EEEEEEEvNS4_8identityES10_S1A_vS1B_EENS_8epilogue10collective18CollectiveEpilogueINS1D_23Sm100TmaWarpSpecializedILi3ELi2ELi16ELb1ELb0EEEJSH_NS5_IJNSS_ISF_SC_EENSS_INSA_ILi32EEESC_EEEEESI_SJ_SI_SJ_NS1D_6fusion15FusionCallbacksIS1H_NS1M_17LinearCombinationISI_fSI_fLNS_15FloatRoundStyleE2EEESH_S1L_JEEENS4_5SM1004TMEM4LOAD26SM100_TMEM_LOAD_16dp256b4xENS4_13SM90_TMA_LOADENS11_INS12_ILi2ELi4ELi3EEES15_NSS_INS5_IJS16_S1J_EEENS5_IJS1J_SC_EEEEEEENS4_17SM75_U32x4_LDSM_NENS4_14SM90_TMA_STOREES21_NS4_17SM90_U32x4_STSM_NENS4_39AutoVectorizingCopyWithAssumedAlignmentILi128EEEEEEvvEEEEvNT_6ParamsE)
	.align		4
        /*000c*/ 	.word	index@(__assertfail)
	.align		4
        /*0010*/ 	.word	0x00000000
	.align		4
        /*0014*/ 	.word	0xfffffffe
	.align		4
        /*0018*/ 	.word	0x00000000
	.align		4
        /*001c*/ 	.word	0xfffffffd
	.align		4
        /*0020*/ 	.word	0x00000000
	.align		4
        /*0024*/ 	.word	0xfffffffc


//--------------------- .nv.constant4             --------------------------
	.section	.nv.constant4,"a",@progbits
	.align	8
	.align		8
.nv.constant4:
        /*0000*/ 	.dword	__assertfail
	.align		8
        /*0008*/ 	.dword	__unnamed_1
	.align		8
        /*0010*/ 	.dword	__unnamed_2
	.align		8
        /*0018*/ 	.dword	_ZN39_INTERNAL_1de21372_4_k_cu_72682d58_68044cuda3std3__45__cpo5beginE
	.align		8
        /*0020*/ 	.dword	_ZN39_INTERNAL_1de21372_4_k_cu_72682d58_68044cuda3std3__45__cpo3endE
	.align		8
        /*0028*/ 	.dword	_ZN39_INTERNAL_1de21372_4_k_cu_72682d58_68044cuda3std3__45__cpo6cbeginE
	.align		8
        /*0030*/ 	.dword	_ZN39_INTERNAL_1de21372_4_k_cu_72682d58_68044cuda3std3__45__cpo4cendE
	.align		8
        /*0038*/ 	.dword	_ZN39_INTERNAL_1de21372_4_k_cu_72682d58_68044cuda3std3__441_GLOBAL__N__1de21372_4_k_cu_72682d58_68046ignoreE
	.align		8
        /*0040*/ 	.dword	_ZN39_INTERNAL_1de21372_4_k_cu_72682d58_68044cuda3std3__419piecewise_constructE
	.align		8
        /*0048*/ 	.dword	_ZN39_INTERNAL_1de21372_4_k_cu_72682d58_68044cuda3std3__48in_placeE
	.align		8
        /*0050*/ 	.dword	_ZN39_INTERNAL_1de21372_4_k_cu_72682d58_68044cuda3std6ranges3__45__cpo4swapE
	.align		8
        /*0058*/ 	.dword	_ZN39_INTERNAL_1de21372_4_k_cu_72682d58_68044cuda3std6ranges3__45__cpo9iter_moveE
	.align		8
        /*0060*/ 	.dword	_ZN39_INTERNAL_1de21372_4_k_cu_72682d58_68044cute7productE
	.align		8
        /*0068*/ 	.dword	_ZN39_INTERNAL_1de21372_4_k_cu_72682d58_68044cute1_E
	.align		8
        /*0070*/ 	.dword	$str$25
	.align		8
        /*0078*/ 	.dword	$str$26
	.align		8
        /*0080*/ 	.dword	$str$27
	.align		8
        /*0088*/ 	.dword	$str$28


//--------------------- .text._ZN7cutlass13device_kernelINS_4gemm6kernel13GemmUniversalIN4cute5tupleIJiiiiEEENS1_10collective13CollectiveMmaINS1_35MainloopSm100TmaUmmaWarpSpecializedILi6ELi2ELi4ENS5_IJNS4_1CILi2EEESB_NSA_ILi1EEEEEEEENS5_IJNSA_ILi64EEESF_NSA_ILi128EEEEEENS_6half_tENS5_IJlSC_lEEESI_SJ_NS4_8TiledMMAINS4_8MMA_AtomIJNS4_20SM100_MMA_F16BF16_SSISI_SI_fLi64ELi64ELNS4_4UMMA5MajorE0ELSO_0ELNSN_7ScaleInE0ELSP_0EEEEEENS4_6LayoutINS5_IJSC_SC_SC_EEENS5_IJNSA_ILi0EEESU_SU_EEEEENS5_IJNS4_10UnderscoreESX_SX_EEEEENS4_23SM90_TMA_LOAD_MULTICASTENS4_14ComposedLayoutINS4_7SwizzleILi3ELi4ELi3EEENS4_18smem_ptr_flag_bitsILi16EEENSS_INS5_IJNSA_ILi8EEESF_EEENS5_IJSF_SC_EEEEEEEvNS4_8identityES10_S1A_vS1B_EENS_8epilogue10collective18CollectiveEpilogueINS1D_23Sm100TmaWarpSpecializedILi3ELi2ELi16ELb1ELb0EEEJSH_NS5_IJNSS_ISF_SC_EENSS_INSA_ILi32EEESC_EEEEESI_SJ_SI_SJ_NS1D_6fusion15FusionCallbacksIS1H_NS1M_17LinearCombinationISI_fSI_fLNS_15FloatRoundStyleE2EEESH_S1L_JEEENS4_5SM1004TMEM4LOAD26SM100_TMEM_LOAD_16dp256b4xENS4_13SM90_TMA_LOADENS11_INS12_ILi2ELi4ELi3EEES15_NSS_INS5_IJS16_S1J_EEENS5_IJS1J_SC_EEEEEEENS4_17SM75_U32x4_LDSM_NENS4_14SM90_TMA_STOREES21_NS4_17SM90_U32x4_STSM_NENS4_39AutoVectorizingCopyWithAssumedAlignmentILi128EEEEEEvvEEEEvNT_6ParamsE --------------------------
	.section	.text._ZN7cutlass13device_kernelINS_4gemm6kernel13GemmUniversalIN4cute5tupleIJiiiiEEENS1_10collective13CollectiveMmaINS1_35MainloopSm100TmaUmmaWarpSpecializedILi6ELi2ELi4ENS5_IJNS4_1CILi2EEESB_NSA_ILi1EEEEEEEENS5_IJNSA_ILi64EEESF_NSA_ILi128EEEEEENS_6half_tENS5_IJlSC_lEEESI_SJ_NS4_8TiledMMAINS4_8MMA_AtomIJNS4_20SM100_MMA_F16BF16_SSISI_SI_fLi64ELi64ELNS4_4UMMA5MajorE0ELSO_0ELNSN_7ScaleInE0ELSP_0EEEEEENS4_6LayoutINS5_IJSC_SC_SC_EEENS5_IJNSA_ILi0EEESU_SU_EEEEENS5_IJNS4_10UnderscoreESX_SX_EEEEENS4_23SM90_TMA_LOAD_MULTICASTENS4_14ComposedLayoutINS4_7SwizzleILi3ELi4ELi3EEENS4_18smem_ptr_flag_bitsILi16EEENSS_INS5_IJNSA_ILi8EEESF_EEENS5_IJSF_SC_EEEEEEEvNS4_8identityES10_S1A_vS1B_EENS_8epilogue10collective18CollectiveEpilogueINS1D_23Sm100TmaWarpSpecializedILi3ELi2ELi16ELb1ELb0EEEJSH_NS5_IJNSS_ISF_SC_EENSS_INSA_ILi32EEESC_EEEEESI_SJ_SI_SJ_NS1D_6fusion15FusionCallbacksIS1H_NS1M_17LinearCombinationISI_fSI_fLNS_15FloatRoundStyleE2EEESH_S1L_JEEENS4_5SM1004TMEM4LOAD26SM100_TMEM_LOAD_16dp256b4xENS4_13SM90_TMA_LOADENS11_INS12_ILi2ELi4ELi3EEES15_NSS_INS5_IJS16_S1J_EEENS5_IJS1J_SC_EEEEEEENS4_17SM75_U32x4_LDSM_NENS4_14SM90_TMA_STOREES21_NS4_17SM90_U32x4_STSM_NENS4_39AutoVectorizingCopyWithAssumedAlignmentILi128EEEEEEvvEEEEvNT_6ParamsE,"ax",@progbits
	.align	128
.text._ZN7cutlass13device_kernelINS_4gemm6kernel13GemmUniversalIN4cute5tupleIJiiiiEEENS1_10collective13CollectiveMmaINS1_35MainloopSm100TmaUmmaWarpSpecializedILi6ELi2ELi4ENS5_IJNS4_1CILi2EEESB_NSA_ILi1EEEEEEEENS5_IJNSA_ILi64EEESF_NSA_ILi128EEEEEENS_6half_tENS5_IJlSC_lEEESI_SJ_NS4_8TiledMMAINS4_8MMA_AtomIJNS4_20SM100_MMA_F16BF16_SSISI_SI_fLi64ELi64ELNS4_4UMMA5MajorE0ELSO_0ELNSN_7ScaleInE0ELSP_0EEEEEENS4_6LayoutINS5_IJSC_SC_SC_EEENS5_IJNSA_ILi0EEESU_SU_EEEEENS5_IJNS4_10UnderscoreESX_SX_EEEEENS4_23SM90_TMA_LOAD_MULTICASTENS4_14ComposedLayoutINS4_7SwizzleILi3ELi4ELi3EEENS4_18smem_ptr_flag_bitsILi16EEENSS_INS5_IJNSA_ILi8EEESF_EEENS5_IJSF_SC_EEEEEEEvNS4_8identityES10_S1A_vS1B_EENS_8epilogue10collective18CollectiveEpilogueINS1D_23Sm100TmaWarpSpecializedILi3ELi2ELi16ELb1ELb0EEEJSH_NS5_IJNSS_ISF_SC_EENSS_INSA_ILi32EEESC_EEEEESI_SJ_SI_SJ_NS1D_6fusion15FusionCallbacksIS1H_NS1M_17LinearCombinationISI_fSI_fLNS_15FloatRoundStyleE2EEESH_S1L_JEEENS4_5SM1004TMEM4LOAD26SM100_TMEM_LOAD_16dp256b4xENS4_13SM90_TMA_LOADENS11_INS12_ILi2ELi4ELi3EEES15_NSS_INS5_IJS16_S1J_EEENS5_IJS1J_SC_EEEEEEENS4_17SM75_U32x4_LDSM_NENS4_14SM90_TMA_STOREES21_NS4_17SM90_U32x4_STSM_NENS4_39AutoVectorizingCopyWithAssumedAlignmentILi128EEEEEEvvEEEEvNT_6ParamsE:
        .type           _ZN7cutlass13device_kernelINS_4gemm6kernel13GemmUniversalIN4cute5tupleIJiiiiEEENS1_10collective13CollectiveMmaINS1_35MainloopSm100TmaUmmaWarpSpecializedILi6ELi2ELi4ENS5_IJNS4_1CILi2EEESB_NSA_ILi1EEEEEEEENS5_IJNSA_ILi64EEESF_NSA_ILi128EEEEEENS_6half_tENS5_IJlSC_lEEESI_SJ_NS4_8TiledMMAINS4_8MMA_AtomIJNS4_20SM100_MMA_F16BF16_SSISI_SI_fLi64ELi64ELNS4_4UMMA5MajorE0ELSO_0ELNSN_7ScaleInE0ELSP_0EEEEEENS4_6LayoutINS5_IJSC_SC_SC_EEENS5_IJNSA_ILi0EEESU_SU_EEEEENS5_IJNS4_10UnderscoreESX_SX_EEEEENS4_23SM90_TMA_LOAD_MULTICASTENS4_14ComposedLayoutINS4_7SwizzleILi3ELi4ELi3EEENS4_18smem_ptr_flag_bitsILi16EEENSS_INS5_IJNSA_ILi8EEESF_EEENS5_IJSF_SC_EEEEEEEvNS4_8identityES10_S1A_vS1B_EENS_8epilogue10collective18CollectiveEpilogueINS1D_23Sm100TmaWarpSpecializedILi3ELi2ELi16ELb1ELb0EEEJSH_NS5_IJNSS_ISF_SC_EENSS_INSA_ILi32EEESC_EEEEESI_SJ_SI_SJ_NS1D_6fusion15FusionCallbacksIS1H_NS1M_17LinearCombinationISI_fSI_fLNS_15FloatRoundStyleE2EEESH_S1L_JEEENS4_5SM1004TMEM4LOAD26SM100_TMEM_LOAD_16dp256b4xENS4_13SM90_TMA_LOADENS11_INS12_ILi2ELi4ELi3EEES15_NSS_INS5_IJS16_S1J_EEENS5_IJS1J_SC_EEEEEEENS4_17SM75_U32x4_LDSM_NENS4_14SM90_TMA_STOREES21_NS4_17SM90_U32x4_STSM_NENS4_39AutoVectorizingCopyWithAssumedAlignmentILi128EEEEEEvvEEEEvNT_6ParamsE,@function
        .size           _ZN7cutlass13device_kernelINS_4gemm6kernel13GemmUniversalIN4cute5tupleIJiiiiEEENS1_10collective13CollectiveMmaINS1_35MainloopSm100TmaUmmaWarpSpecializedILi6ELi2ELi4ENS5_IJNS4_1CILi2EEESB_NSA_ILi1EEEEEEEENS5_IJNSA_ILi64EEESF_NSA_ILi128EEEEEENS_6half_tENS5_IJlSC_lEEESI_SJ_NS4_8TiledMMAINS4_8MMA_AtomIJNS4_20SM100_MMA_F16BF16_SSISI_SI_fLi64ELi64ELNS4_4UMMA5MajorE0ELSO_0ELNSN_7ScaleInE0ELSP_0EEEEEENS4_6LayoutINS5_IJSC_SC_SC_EEENS5_IJNSA_ILi0EEESU_SU_EEEEENS5_IJNS4_10UnderscoreESX_SX_EEEEENS4_23SM90_TMA_LOAD_MULTICASTENS4_14ComposedLayoutINS4_7SwizzleILi3ELi4ELi3EEENS4_18smem_ptr_flag_bitsILi16EEENSS_INS5_IJNSA_ILi8EEESF_EEENS5_IJSF_SC_EEEEEEEvNS4_8identityES10_S1A_vS1B_EENS_8epilogue10collective18CollectiveEpilogueINS1D_23Sm100TmaWarpSpecializedILi3ELi2ELi16ELb1ELb0EEEJSH_NS5_IJNSS_ISF_SC_EENSS_INSA_ILi32EEESC_EEEEESI_SJ_SI_SJ_NS1D_6fusion15FusionCallbacksIS1H_NS1M_17LinearCombinationISI_fSI_fLNS_15FloatRoundStyleE2EEESH_S1L_JEEENS4_5SM1004TMEM4LOAD26SM100_TMEM_LOAD_16dp256b4xENS4_13SM90_TMA_LOADENS11_INS12_ILi2ELi4ELi3EEES15_NSS_INS5_IJS16_S1J_EEENS5_IJS1J_SC_EEEEEEENS4_17SM75_U32x4_LDSM_NENS4_14SM90_TMA_STOREES21_NS4_17SM90_U32x4_STSM_NENS4_39AutoVectorizingCopyWithAssumedAlignmentILi128EEEEEEvvEEEEvNT_6ParamsE,(.L_x_171 - _ZN7cutlass13device_kernelINS_4gemm6kernel13GemmUniversalIN4cute5tupleIJiiiiEEENS1_10collective13CollectiveMmaINS1_35MainloopSm100TmaUmmaWarpSpecializedILi6ELi2ELi4ENS5_IJNS4_1CILi2EEESB_NSA_ILi1EEEEEEEENS5_IJNSA_ILi64EEESF_NSA_ILi128EEEEEENS_6half_tENS5_IJlSC_lEEESI_SJ_NS4_8TiledMMAINS4_8MMA_AtomIJNS4_20SM100_MMA_F16BF16_SSISI_SI_fLi64ELi64ELNS4_4UMMA5MajorE0ELSO_0ELNSN_7ScaleInE0ELSP_0EEEEEENS4_6LayoutINS5_IJSC_SC_SC_EEENS5_IJNSA_ILi0EEESU_SU_EEEEENS5_IJNS4_10UnderscoreESX_SX_EEEEENS4_23SM90_TMA_LOAD_MULTICASTENS4_14ComposedLayoutINS4_7SwizzleILi3ELi4ELi3EEENS4_18smem_ptr_flag_bitsILi16EEENSS_INS5_IJNSA_ILi8EEESF_EEENS5_IJSF_SC_EEEEEEEvNS4_8identityES10_S1A_vS1B_EENS_8epilogue10collective18CollectiveEpilogueINS1D_23Sm100TmaWarpSpecializedILi3ELi2ELi16ELb1ELb0EEEJSH_NS5_IJNSS_ISF_SC_EENSS_INSA_ILi32EEESC_EEEEESI_SJ_SI_SJ_NS1D_6fusion15FusionCallbacksIS1H_NS1M_17LinearCombinationISI_fSI_fLNS_15FloatRoundStyleE2EEESH_S1L_JEEENS4_5SM1004TMEM4LOAD26SM100_TMEM_LOAD_16dp256b4xENS4_13SM90_TMA_LOADENS11_INS12_ILi2ELi4ELi3EEES15_NSS_INS5_IJS16_S1J_EEENS5_IJS1J_SC_EEEEEEENS4_17SM75_U32x4_LDSM_NENS4_14SM90_TMA_STOREES21_NS4_17SM90_U32x4_STSM_NENS4_39AutoVectorizingCopyWithAssumedAlignmentILi128EEEEEEvvEEEEvNT_6ParamsE)
        .other          _ZN7cutlass13device_kernelINS_4gemm6kernel13GemmUniversalIN4cute5tupleIJiiiiEEENS1_10collective13CollectiveMmaINS1_35MainloopSm100TmaUmmaWarpSpecializedILi6ELi2ELi4ENS5_IJNS4_1CILi2EEESB_NSA_ILi1EEEEEEEENS5_IJNSA_ILi64EEESF_NSA_ILi128EEEEEENS_6half_tENS5_IJlSC_lEEESI_SJ_NS4_8TiledMMAINS4_8MMA_AtomIJNS4_20SM100_MMA_F16BF16_SSISI_SI_fLi64ELi64ELNS4_4UMMA5MajorE0ELSO_0ELNSN_7ScaleInE0ELSP_0EEEEEENS4_6LayoutINS5_IJSC_SC_SC_EEENS5_IJNSA_ILi0EEESU_SU_EEEEENS5_IJNS4_10UnderscoreESX_SX_EEEEENS4_23SM90_TMA_LOAD_MULTICASTENS4_14ComposedLayoutINS4_7SwizzleILi3ELi4ELi3EEENS4_18smem_ptr_flag_bitsILi16EEENSS_INS5_IJNSA_ILi8EEESF_EEENS5_IJSF_SC_EEEEEEEvNS4_8identityES10_S1A_vS1B_EENS_8epilogue10collective18CollectiveEpilogueINS1D_23Sm100TmaWarpSpecializedILi3ELi2ELi16ELb1ELb0EEEJSH_NS5_IJNSS_ISF_SC_EENSS_INSA_ILi32EEESC_EEEEESI_SJ_SI_SJ_NS1D_6fusion15FusionCallbacksIS1H_NS1M_17LinearCombinationISI_fSI_fLNS_15FloatRoundStyleE2EEESH_S1L_JEEENS4_5SM1004TMEM4LOAD26SM100_TMEM_LOAD_16dp256b4xENS4_13SM90_TMA_LOADENS11_INS12_ILi2ELi4ELi3EEES15_NSS_INS5_IJS16_S1J_EEENS5_IJS1J_SC_EEEEEEENS4_17SM75_U32x4_LDSM_NENS4_14SM90_TMA_STOREES21_NS4_17SM90_U32x4_STSM_NENS4_39AutoVectorizingCopyWithAssumedAlignmentILi128EEEEEEvvEEEEvNT_6ParamsE,@"STO_CUDA_ENTRY STV_DEFAULT"
_ZN7cutlass13device_kernelINS_4gemm6kernel13GemmUniversalIN4cute5tupleIJiiiiEEENS1_10collective13CollectiveMmaINS1_35MainloopSm100TmaUmmaWarpSpecializedILi6ELi2ELi4ENS5_IJNS4_1CILi2EEESB_NSA_ILi1EEEEEEEENS5_IJNSA_ILi64EEESF_NSA_ILi128EEEEEENS_6half_tENS5_IJlSC_lEEESI_SJ_NS4_8TiledMMAINS4_8MMA_AtomIJNS4_20SM100_MMA_F16BF16_SSISI_SI_fLi64ELi64ELNS4_4UMMA5MajorE0ELSO_0ELNSN_7ScaleInE0ELSP_0EEEEEENS4_6LayoutINS5_IJSC_SC_SC_EEENS5_IJNSA_ILi0EEESU_SU_EEEEENS5_IJNS4_10UnderscoreESX_SX_EEEEENS4_23SM90_TMA_LOAD_MULTICASTENS4_14ComposedLayoutINS4_7SwizzleILi3ELi4ELi3EEENS4_18smem_ptr_flag_bitsILi16EEENSS_INS5_IJNSA_ILi8EEESF_EEENS5_IJSF_SC_EEEEEEEvNS4_8identityES10_S1A_vS1B_EENS_8epilogue10collective18CollectiveEpilogueINS1D_23Sm100TmaWarpSpecializedILi3ELi2ELi16ELb1ELb0EEEJSH_NS5_IJNSS_ISF_SC_EENSS_INSA_ILi32EEESC_EEEEESI_SJ_SI_SJ_NS1D_6fusion15FusionCallbacksIS1H_NS1M_17LinearCombinationISI_fSI_fLNS_15FloatRoundStyleE2EEESH_S1L_JEEENS4_5SM1004TMEM4LOAD26SM100_TMEM_LOAD_16dp256b4xENS4_13SM90_TMA_LOADENS11_INS12_ILi2ELi4ELi3EEES15_NSS_INS5_IJS16_S1J_EEENS5_IJS1J_SC_EEEEEEENS4_17SM75_U32x4_LDSM_NENS4_14SM90_TMA_STOREES21_NS4_17SM90_U32x4_STSM_NENS4_39AutoVectorizingCopyWithAssumedAlignmentILi128EEEEEEvvEEEEvNT_6ParamsE:
[----:B------:R-:W1:Y:S01]  /*0000*/  LDC R1, c[0x0][0x37c] ;  /* 0x0000df00ff017b82 */ /* 0x000e620000000800 */
[----:B------:R-:W2:Y:S01]  /*0010*/  S2R R55, SR_TID.X ;  /* 0x0000000000377919 */ /* 0x000ea20000002100 */
[----:B------:R-:W3:Y:S01]  /*0020*/  LDCU.64 UR8, c[0x0][0x890] ;  /* 0x00011200ff0877ac */ /* 0x000ee20008000a00 */
[----:B------:R-:W-:Y:S02]  /*0030*/  PRMT R45, RZ, 0x7610, R45 ;  /* 0x00007610ff2d7816 */ /* 0x000fe4000000002d */
[----:B------:R-:W-:Y:S01]  /*0040*/  ELECT P4, URZ, PT ;  /* 0x0000000000ff782f */ /* 0x000fe20003880000 */
[----:B---3--:R-:W-:-:S04]  /*0050*/  UISETP.NE.U32.AND UP0, UPT, UR8, URZ, UPT ;  /* 0x000000ff0800728c */ /* 0x008fc8000bf05070 */
[----:B------:R-:W-:Y:S01]  /*0060*/  UISETP.NE.AND.EX UP0, UPT, UR9, URZ, UPT, UP0 ;  /* 0x000000ff0900728c */ /* 0x000fe2000bf05300 */
[----:B--2---:R-:W-:-:S05]  /*0070*/  SHF.R.U32.HI R46, RZ, 0x5, R55 ;  /* 0x00000005ff2e7819 */ /* 0x004fca0000011637 */
[----:B------:R-:W2:Y:S02]  /*0080*/  SHFL.IDX PT, R0, R46, RZ, 0x1f ;  /* 0x00001fff2e007589 */ /* 0x000ea400000e0000 */
[----:B--2---:R-:W-:Y:S01]  /*0090*/  R2UR UR22, R0 ;  /* 0x00000000001672ca */ /* 0x004fe200000e0000 */
[----:B-1----:R-:W-:-:S14]  /*00a0*/  BRA.U UP0, `(.L_x_0) ;  /* 0x0000000100307547 */ /* 0x002fdc000b800000 */
[----:B------:R-:W1:Y:S02]  /*00b0*/  LDCU.64 UR4, c[0x0][0x888] ;  /* 0x00011100ff0477ac */ /* 0x000e640008000a00 */
[----:B-1----:R-:W-:-:S04]  /*00c0*/  UISETP.NE.U32.AND UP0, UPT, UR4, URZ, UPT ;  /* 0x000000ff0400728c */ /* 0x002fc8000bf05070 */
[----:B------:R-:W-:-:S09]  /*00d0*/  UISETP.NE.AND.EX UP0, UPT, UR5, URZ, UPT, UP0 ;  /* 0x000000ff0500728c */ /* 0x000fd2000bf05300 */
[----:B------:R-:W-:Y:S05]  /*00e0*/  BRA.U !UP0, `(.L_x_1) ;  /* 0x0000000108147547 */ /* 0x000fea000b800000 */
[----:B------:R-:W1:Y:S01]  /*00f0*/  LDC.64 R26, c[0x0][0x888] ;  /* 0x00022200ff1a7b82 */ /* 0x000e620000000a00 */
[----:B------:R-:W1:Y:S02]  /*0100*/  LDCU.64 UR4, c[0x0][0x358] ;  /* 0x00006b00ff0477ac */ /* 0x000e640008000a00 */
[----:B-1----:R1:W5:Y:S01]  /*0110*/  LDG.E R26, desc[UR4][R26.64] ;  /* 0x000000041a1a7981 */ /* 0x002362000c1e1900 */
[----:B------:R-:W-:Y:S01]  /*0120*/  HFMA2 R45, -RZ, RZ, 0, 5.9604644775390625e-08 ;  /* 0x00000001ff2d7431 */ /* 0x000fe200000001ff */
[----:B------:R-:W-:Y:S05]  /*0130*/  BRA `(.L_x_0) ;  /* 0x00000000000c7947 */ /* 0x000fea0003800000 */
.L_x_1:
[----:B------:R-:W1:Y:S01]  /*0140*/  LDCU UR4, c[0x0][0x880] ;  /* 0x00011000ff0477ac */ /* 0x000e620008000800 */
[----:B------:R-:W-:Y:S01]  /*0150*/  HFMA2 R45, -RZ, RZ, 0, 5.9604644775390625e-08 ;  /* 0x00000001ff2d7431 */ /* 0x000fe200000001ff */
[----:B-1----:R-:W-:-:S07]  /*0160*/  MOV R26, UR4 ;  /* 0x00000004001a7c02 */ /* 0x002fce0008000f00 */
.L_x_0:
[----:B------:R-:W2:Y:S02]  /*0170*/  LDCU.64 UR4, c[0x0][0x8b0] ;  /* 0x00011600ff0477ac */ /* 0x000ea40008000a00 */
[----:B--2---:R-:W-:-:S04]  /*0180*/  UISETP.NE.U32.AND UP0, UPT, UR4, URZ, UPT ;  /* 0x000000ff0400728c */ /* 0x004fc8000bf05070 */
[----:B------:R-:W-:-:S09]  /*0190*/  UISETP.NE.AND.EX UP0, UPT, UR5, URZ, UPT, UP0 ;  /* 0x000000ff0500728c */ /* 0x000fd2000bf05300 */
[----:B------:R-:W-:Y:S05]  /*01a0*/  BRA.U UP0, `(.L_x_2) ;  /* 0x0000000100287547 */ /* 0x000fea000b800000 */
[----:B------:R-:W2:Y:S02]  /*01b0*/  LDCU.64 UR4, c[0x0][0x8a8] ;  /* 0x00011500ff0477ac */ /* 0x000ea40008000a00 */
[----:B--2---:R-:W-:-:S04]  /*01c0*/  UISETP.NE.U32.AND UP0, UPT, UR4, URZ, UPT ;  /* 0x000000ff0400728c */ /* 0x004fc8000bf05070 */
[----:B------:R-:W-:-:S09]  /*01d0*/  UISETP.NE.AND.EX UP0, UPT, UR5, URZ, UPT, UP0 ;  /* 0x000000ff0500728c */ /* 0x000fd2000bf05300 */
[----:B------:R-:W-:Y:S05]  /*01e0*/  BRA.U !UP0, `(.L_x_3) ;  /* 0x0000000108107547 */ /* 0x000fea000b800000 */
[----:B------:R-:W2:Y:S01]  /*01f0*/  LDC.64 R24, c[0x0][0x8a8] ;  /* 0x00022a00ff187b82 */ /* 0x000ea20000000a00 */
[----:B------:R-:W2:Y:S02]  /*0200*/  LDCU.64 UR4, c[0x0][0x358] ;  /* 0x00006b00ff0477ac */ /* 0x000ea40008000a00 */
[----:B--2---:R2:W5:Y:S01]  /*0210*/  LDG.E R24, desc[UR4][R24.64] ;  /* 0x0000000418187981 */ /* 0x004562000c1e1900 */
[----:B------:R-:W-:Y:S05]  /*0220*/  BRA `(.L_x_2) ;  /* 0x0000000000087947 */ /* 0x000fea0003800000 */
.L_x_3:
[----:B------:R-:W2:Y:S02]  /*0230*/  LDCU UR4, c[0x0][0x8a0] ;  /* 0x00011400ff0477ac */ /* 0x000ea40008000800 */
[----:B--2---:R-:W-:Y:S02]  /*0240*/  MOV R24, UR4 ;  /* 0x0000000400187c02 */ /* 0x004fe40008000f00 */
.L_x_2:
[----:B------:R-:W-:Y:S01]  /*0250*/  IMAD.U32 R0, RZ, RZ, UR22 ;  /* 0x00000016ff007e24 */ /* 0x000fe2000f8e00ff */
[----:B------:R-:W-:Y:S04]  /*0260*/  BSSY.RECONVERGENT B0, `(.L_x_4) ;  /* 0x000000c000007945 */ /* 0x000fe80003800200 */
[C---:B------:R-:W-:Y:S02]  /*0270*/  ISETP.NE.OR P1, PT, R0.reuse, 0x1, !P4 ;  /* 0x000000010000780c */ /* 0x040fe40006725670 */
[----:B------:R-:W-:-:S11]  /*0280*/  ISETP.NE.OR P0, PT, R0, 0x3, !P4 ;  /* 0x000000030000780c */ /* 0x000fd60006705670 */
[----:B------:R-:W-:Y:S05]  /*0290*/  @P1 BRA `(.L_x_5) ;  /* 0x0000000000201947 */ /* 0x000fea0003800000 */
[----:B------:R-:W3:Y:S02]  /*02a0*/  LDCU.64 UR4, c[0x0][0x348] ;  /* 0x00006900ff0477ac */ /* 0x000ee40008000a00 */
[----:B---3--:R-:W-:Y:S02]  /*02b0*/  UIADD3 UR6, UP1, UPT, UR4, 0x80, URZ ;  /* 0x0000008004067890 */ /* 0x008fe4000ff3e0ff */
[----:B------:R-:W-:Y:S02]  /*02c0*/  UIADD3 UR4, UP0, UPT, UR4, 0x180, URZ ;  /* 0x0000018004047890 */ /* 0x000fe4000ff1e0ff */
[----:B------:R-:W-:Y:S02]  /*02d0*/  UIADD3.X UR7, UPT, UPT, URZ, UR5, URZ, UP1, !UPT ;  /* 0x00000005ff077290 */ /* 0x000fe40008ffe4ff */
[----:B------:R-:W-:-:S07]  /*02e0*/  UIADD3.X UR5, UPT, UPT, URZ, UR5, URZ, UP0, !UPT ;  /* 0x00000005ff057290 */ /* 0x000fce00087fe4ff */
[----:B------:R3:W-:Y:S02]  /*02f0*/  UTMACCTL.PF [UR6] ;  /* 0x00000000060079b9 */ /* 0x0007e40008040000 */
[----:B------:R3:W-:Y:S02]  /*0300*/  UTMACCTL.PF [UR4] ;  /* 0x00000000040079b9 */ /* 0x0007e40008040000 */
[----:B---3--:R-:W-:Y:S01]  /*0310*/  NOP ;  /* 0x0000000000007918 */ /* 0x008fe20000000000 */
.L_x_5:
[----:B------:R-:W-:Y:S05]  /*0320*/  BSYNC.RECONVERGENT B0 ;  /* 0x0000000000007941 */ /* 0x000fea0003800200 */
.L_x_4:
[----:B------:R-:W-:Y:S04]  /*0330*/  BSSY.RECONVERGENT B0, `(.L_x_6) ;  /* 0x000000a000007945 */ /* 0x000fe80003800200 */
        /* <DEDUP_REMOVED lines=9> */
.L_x_7:
[----:B------:R-:W-:Y:S05]  /*03d0*/  BSYNC.RECONVERGENT B0 ;  /* 0x0000000000007941 */ /* 0x000fea0003800200 */
.L_x_6:
[----:B------:R-:W3:Y:S01]  /*03e0*/  LDCU.64 UR4, c[0x0][0x888] ;  /* 0x00011100ff0477ac */ /* 0x000ee20008000a00 */
[----:B------:R-:W-:Y:S02]  /*03f0*/  UISETP.EQ.U32.AND UP1, UPT, UR8, URZ, UPT ;  /* 0x000000ff0800728c */ /* 0x000fe4000bf22070 */
[----:B------:R-:W-:Y:S02]  /*0400*/  UPLOP3.LUT UP3, UPT, UPT, UPT, UPT, 0x80, 0x8 ;  /* 0x000000000008789c */ /* 0x000fe40003f6f070 */
[----:B---3--:R-:W-:-:S04]  /*0410*/  UISETP.NE.U32.AND UP0, UPT, UR4, URZ, UPT ;  /* 0x000000ff0400728c */ /* 0x008fc8000bf05070 */
[----:B------:R-:W-:-:S04]  /*0420*/  UISETP.NE.AND.EX UP0, UPT, UR5, URZ, UPT, UP0 ;  /* 0x000000ff0500728c */ /* 0x000fc8000bf05300 */
[----:B------:R-:W-:-:S04]  /*0430*/  UISETP.EQ.OR.EX UP2, UPT, UR9, URZ, !UP0, UP1 ;  /* 0x000000ff0900728c */ /* 0x000fc8000c742710 */
[----:B------:R-:W-:-:S06]  /*0440*/  UP2UR UR4, UPR, URZ, 0x4 ;  /* 0x00000004ff047883 */ /* 0x000fcc0008000000 */
[----:B------:R-:W-:Y:S01]  /*0450*/  MOV R49, UR4 ;  /* 0x0000000400317c02 */ /* 0x000fe20008000f00 */
[----:B------:R-:W-:Y:S06]  /*0460*/  BRA.U !UP2, `(.L_x_8) ;  /* 0x000000010a207547 */ /* 0x000fec000b800000 */
[----:B------:R-:W-:Y:S01]  /*0470*/  UISETP.NE.U32.AND UP1, UPT, UR8, URZ, UPT ;  /* 0x000000ff0800728c */ /* 0x000fe2000bf25070 */
[----:B-----5:R-:W-:Y:S01]  /*0480*/  FSETP.NEU.AND P0, PT, R26, RZ, PT ;  /* 0x000000ff1a00720b */ /* 0x020fe20003f0d000 */
[----:B------:R-:W-:Y:S02]  /*0490*/  USEL UR4, URZ, 0xffffffff, UP0 ;  /* 0xffffffffff047887 */ /* 0x000fe40008000000 */
[----:B------:R-:W-:-:S10]  /*04a0*/  UISETP.NE.AND.EX UP1, UPT, UR9, URZ, UPT, UP1 ;  /* 0x000000ff0900728c */ /* 0x000fd4000bf25310 */
[----:B------:R-:W-:Y:S01]  /*04b0*/  VOTEU.ANY UP0, P0 ;  /* 0x0000000000ff7886 */ /* 0x000fe20000000100 */
[----:B------:R-:W-:-:S04]  /*04c0*/  @!UP1 USEL UR4, URZ, 0xffffffff, UP0 ;  /* 0xffffffffff049887 */ /* 0x000fc80008000000 */
[----:B------:R-:W-:-:S04]  /*04d0*/  ULOP3.LUT UR4, UR4, 0x1, URZ, 0xc0, !UPT ;  /* 0x0000000104047892 */ /* 0x000fc8000f8ec0ff */
[----:B------:R-:W-:-:S11]  /*04e0*/  UISETP.NE.U32.AND UP3, UPT, UR4, 0x1, UPT ;  /* 0x000000010400788c */ /* 0x000fd6000bf65070 */
.L_x_8:
[----:B------:R-:W3:Y:S01]  /*04f0*/  SHFL.IDX PT, R2, R46, RZ, 0x1f ;  /* 0x00001fff2e027589 */ /* 0x000ee200000e0000 */
[----:B------:R-:W-:-:S04]  /*0500*/  UISETP.NE.AND UP0, UPT, UR22, 0x2, UPT ;  /* 0x000000021600788c */ /* 0x000fc8000bf05270 */
[----:B------:R-:W-:Y:S01]  /*0510*/  USEL UR37, URZ, 0x1, UP0 ;  /* 0x00000001ff257887 */ /* 0x000fe20008000000 */
[----:B---3--:R-:W-:-:S13]  /*0520*/  ISETP.NE.AND P0, PT, R2, RZ, PT ;  /* 0x000000ff0200720c */ /* 0x008fda0003f05270 */
[----:B------:R-:W-:Y:S05]  /*0530*/  @P0 BRA `(.L_x_9) ;  /* 0x0000000000680947 */ /* 0x000fea0003800000 */
[----:B------:R-:W3:Y:S01]  /*0540*/  S2UR UR4, SR_CgaCtaId ;  /* 0x00000000000479c3 */ /* 0x000ee20000008800 */
[----:B------:R-:W-:Y:S01]  /*0550*/  UMOV UR5, 0x400 ;  /* 0x0000040000057882 */ /* 0x000fe20000000000 */
[----:B------:R-:W-:Y:S01]  /*0560*/  UMOV UR8, 0x1 ;  /* 0x0000000100087882 */ /* 0x000fe20000000000 */
[----:B------:R-:W-:Y:S01]  /*0570*/  UMOV UR6, 0x3 ;  /* 0x0000000300067882 */ /* 0x000fe20000000000 */
[----:B------:R-:W-:-:S04]  /*0580*/  UIADD3 UR8, UPT, UPT, -UR8, 0x100000, URZ ;  /* 0x0010000008087890 */ /* 0x000fc8000fffe1ff */
[----:B------:R-:W-:Y:S02]  /*0590*/  USHF.L.U32 UR9, UR8, 0xb, URZ ;  /* 0x0000000b08097899 */ /* 0x000fe400080006ff */
[----:B------:R-:W-:Y:S02]  /*05a0*/  USHF.L.U32 UR8, UR8, 0x1, URZ ;  /* 0x0000000108087899 */ /* 0x000fe400080006ff */
[----:B------:R-:W-:-:S04]  /*05b0*/  UIADD3 UR6, UPT, UPT, -UR6, 0x100000, URZ ;  /* 0x0010000006067890 */ /* 0x000fc8000fffe1ff */
[----:B------:R-:W-:Y:S02]  /*05c0*/  USHF.L.U32 UR7, UR6, 0xb, URZ ;  /* 0x0000000b06077899 */ /* 0x000fe400080006ff */
[----:B------:R-:W-:Y:S01]  /*05d0*/  USHF.L.U32 UR6, UR6, 0x1, URZ ;  /* 0x0000000106067899 */ /* 0x000fe200080006ff */
[----:B------:R-:W-:Y:S01]  /*05e0*/  ELECT P0, URZ, PT ;  /* 0x0000000000ff782f */ /* 0x000fe20003800000 */
[----:B---3--:R-:W-:Y:S01]  /*05f0*/  ULEA UR4, UR4, UR5, 0x18 ;  /* 0x0000000504047291 */ /* 0x008fe2000f8ec0ff */
[----:B------:R-:W3:Y:S11]  /*0600*/  FENCE.VIEW.ASYNC.S ;  /* 0x00000000000073c6 */ /* 0x000ef60000000000 */
[----:B---3--:R3:W4:Y:S01]  /*0610*/  SYNCS.EXCH.64 URZ, [UR4], UR8 ;  /* 0x0000000804ff75b2 */ /* 0x0087220008000100 */
[----:B------:R3:W1:Y:S01]  /*0620*/  SYNCS.EXCH.64 URZ, [UR4+0x30], UR6 ;  /* 0x0000300604ff75b2 */ /* 0x0006620008000100 */
        /* <DEDUP_REMOVED lines=10> */
[----:B------:R-:W-:Y:S01]  /*06d0*/  NOP ;  /* 0x0000000000007918 */ /* 0x000fe20000000000 */
.L_x_9:
[----:B------:R-:W2:Y:S01]  /*06e0*/  SHFL.IDX PT, R2, R46, RZ, 0x1f ;  /* 0x00001fff2e027589 */ /* 0x000ea200000e0000 */
[----:B------:R-:W-:Y:S01]  /*06f0*/  NOP ;  /* 0x0000000000007918 */ /* 0x000fe20000000000 */
[----:B--2---:R-:W-:-:S13]  /*0700*/  ISETP.NE.AND P0, PT, R2, 0x1, PT ;  /* 0x000000010200780c */ /* 0x004fda0003f05270 */
[----:B------:R-:W-:Y:S05]  /*0710*/  @P0 BRA `(.L_x_10) ;  /* 0x0000000000500947 */ /* 0x000fea0003800000 */
[----:B---3--:R-:W2:Y:S01]  /*0720*/  S2UR UR4, SR_CgaCtaId ;  /* 0x00000000000479c3 */ /* 0x008ea20000008800 */
        /* <DEDUP_REMOVED lines=10> */
[----:B--2---:R-:W-:Y:S01]  /*07d0*/  ULEA UR4, UR4, UR5, 0x18 ;  /* 0x0000000504047291 */ /* 0x004fe2000f8ec0ff */
[----:B------:R-:W2:Y:S11]  /*07e0*/  FENCE.VIEW.ASYNC.S ;  /* 0x00000000000073c6 */ /* 0x000eb60000000000 */
[----:B--2---:R2:W3:Y:S01]  /*07f0*/  SYNCS.EXCH.64 URZ, [UR4+0x60], UR8 ;  /* 0x0000600804ff75b2 */ /* 0x0044e20008000100 */
[----:B------:R2:W1:Y:S01]  /*0800*/  SYNCS.EXCH.64 URZ, [UR4+0x78], UR6 ;  /* 0x0000780604ff75b2 */ /* 0x0004620008000100 */
[----:B------:R2:W1:Y:S01]  /*0810*/  SYNCS.EXCH.64 URZ, [UR4+0x68], UR8 ;  /* 0x0000680804ff75b2 */ /* 0x0004620008000100 */
[----:B------:R2:W1:Y:S01]  /*0820*/  SYNCS.EXCH.64 URZ, [UR4+0x80], UR6 ;  /* 0x0000800604ff75b2 */ /* 0x0004620008000100 */
[----:B------:R2:W1:Y:S01]  /*0830*/  SYNCS.EXCH.64 URZ, [UR4+0x70], UR8 ;  /* 0x0000700804ff75b2 */ /* 0x0004620008000100 */
[----:B------:R2:W1:Y:S01]  /*0840*/  SYNCS.EXCH.64 URZ, [UR4+0x88], UR6 ;  /* 0x0000880604ff75b2 */ /* 0x0004620008000100 */
[----:B------:R-:W-:Y:S01]  /*0850*/  NOP ;  /* 0x0000000000007918 */ /* 0x000fe20000000000 */
.L_x_10:
[----:B------:R-:W4:Y:S01]  /*0860*/  SHFL.IDX PT, R2, R46, RZ, 0x1f ;  /* 0x00001fff2e027589 */ /* 0x000f2200000e0000 */
[----:B------:R-:W-:Y:S01]  /*0870*/  NOP ;  /* 0x0000000000007918 */ /* 0x000fe20000000000 */
[----:B----4-:R-:W-:-:S13]  /*0880*/  ISETP.NE.AND P0, PT, R2, 0x3, PT ;  /* 0x000000030200780c */ /* 0x010fda0003f05270 */
[----:B------:R-:W-:Y:S05]  /*0890*/  @P0 BRA `(.L_x_11) ;  /* 0x0000000000300947 */ /* 0x000fea0003800000 */
[----:B--23--:R-:W2:Y:S01]  /*08a0*/  S2UR UR6, SR_CgaCtaId ;  /* 0x00000000000679c3 */ /* 0x00cea20000008800 */
[----:B------:R-:W-:Y:S01]  /*08b0*/  UMOV UR4, 0x400 ;  /* 0x0000040000047882 */ /* 0x000fe20000000000 */
[----:B------:R-:W-:Y:S01]  /*08c0*/  UMOV UR5, 0x20 ;  /* 0x0000002000057882 */ /* 0x000fe20000000000 */
[----:B------:R-:W-:Y:S01]  /*08d0*/  ELECT P0, URZ, PT ;  /* 0x0000000000ff782f */ /* 0x000fe20003800000 */
[----:B--2---:R-:W-:Y:S02]  /*08e0*/  ULEA UR6, UR6, UR4, 0x18 ;  /* 0x0000000406067291 */ /* 0x004fe4000f8ec0ff */
[----:B------:R-:W-:-:S04]  /*08f0*/  UIADD3 UR4, UPT, UPT, -UR5, 0x100000, URZ ;  /* 0x0010000005047890 */ /* 0x000fc8000fffe1ff */
[----:B------:R-:W-:Y:S02]  /*0900*/  USHF.L.U32 UR5, UR4, 0xb, URZ ;  /* 0x0000000b04057899 */ /* 0x000fe400080006ff */
[----:B------:R-:W-:Y:S01]  /*0910*/  USHF.L.U32 UR4, UR4, 0x1, URZ ;  /* 0x0000000104047899 */ /* 0x000fe200080006ff */
[----:B------:R-:W2:Y:S11]  /*0920*/  FENCE.VIEW.ASYNC.S ;  /* 0x00000000000073c6 */ /* 0x000eb60000000000 */
[----:B--2---:R4:W2:Y:S01]  /*0930*/  SYNCS.EXCH.64 URZ, [UR6+0x90], UR4 ;  /* 0x0000900406ff75b2 */ /* 0x0048a20008000100 */
[----:B------:R4:W3:Y:S02]  /*0940*/  SYNCS.EXCH.64 URZ, [UR6+0x98], UR4 ;  /* 0x0000980406ff75b2 */ /* 0x0008e40008000100 */
[----:B----4-:R-:W-:Y:S01]  /*0950*/  NOP ;  /* 0x0000000000007918 */ /* 0x010fe20000000000 */
.L_x_11:
[----:B------:R-:W4:Y:S01]  /*0960*/  SHFL.IDX PT, R2, R46, RZ, 0x1f ;  /* 0x00001fff2e027589 */ /* 0x000f2200000e0000 */
[----:B------:R-:W-:Y:S01]  /*0970*/  NOP ;  /* 0x0000000000007918 */ /* 0x000fe20000000000 */
[----:B----4-:R-:W-:-:S13]  /*0980*/  ISETP.NE.AND P0, PT, R2, 0x4, PT ;  /* 0x000000040200780c */ /* 0x010fda0003f05270 */
[----:B------:R-:W-:Y:S05]  /*0990*/  @P0 BRA `(.L_x_12) ;  /* 0x00000000004c0947 */ /* 0x000fea0003800000 */
[----:B--23--:R-:W2:Y:S01]  /*09a0*/  S2UR UR6, SR_CgaCtaId ;  /* 0x00000000000679c3 */ /* 0x00cea20000008800 */
[----:B------:R-:W-:Y:S01]  /*09b0*/  UMOV UR4, 0x3a0 ;  /* 0x000003a000047882 */ /* 0x000fe20000000000 */
[----:B------:R-:W-:Y:S01]  /*09c0*/  UMOV UR5, 0x400 ;  /* 0x0000040000057882 */ /* 0x000fe20000000000 */
[----:B------:R-:W-:Y:S01]  /*09d0*/  USEL UR4, UR4, 0x320, UP3 ;  /* 0x0000032004047887 */ /* 0x000fe20009800000 */
[----:B------:R-:W-:Y:S01]  /*09e0*/  UMOV UR8, 0x1 ;  /* 0x0000000100087882 */ /* 0x000fe20000000000 */
[----:B------:R-:W-:Y:S01]  /*09f0*/  ELECT P0, URZ, PT ;  /* 0x0000000000ff782f */ /* 0x000fe20003800000 */
[----:B------:R-:W-:-:S04]  /*0a00*/  UIADD3 UR8, UPT, UPT, -UR8, 0x100000, URZ ;  /* 0x0010000008087890 */ /* 0x000fc8000fffe1ff */
[----:B------:R-:W-:Y:S02]  /*0a10*/  USHF.L.U32 UR9, UR8, 0xb, URZ ;  /* 0x0000000b08097899 */ /* 0x000fe400080006ff */
[----:B------:R-:W-:Y:S02]  /*0a20*/  USHF.L.U32 UR8, UR8, 0x1, URZ ;  /* 0x0000000108087899 */ /* 0x000fe400080006ff */
[----:B--2---:R-:W-:Y:S02]  /*0a30*/  ULEA UR6, UR6, UR5, 0x18 ;  /* 0x0000000506067291 */ /* 0x004fe4000f8ec0ff */
[----:B------:R-:W-:-:S04]  /*0a40*/  UIADD3 UR4, UPT, UPT, -UR4, 0x100000, URZ ;  /* 0x0010000004047890 */ /* 0x000fc8000fffe1ff */
[----:B------:R-:W-:Y:S02]  /*0a50*/  USHF.L.U32 UR5, UR4, 0xb, URZ ;  /* 0x0000000b04057899 */ /* 0x000fe400080006ff */
[----:B------:R-:W-:Y:S01]  /*0a60*/  USHF.L.U32 UR4, UR4, 0x1, URZ ;  /* 0x0000000104047899 */ /* 0x000fe200080006ff */
[----:B------:R-:W2:Y:S03]  /*0a70*/  FENCE.VIEW.ASYNC.S ;  /* 0x00000000000073c6 */ /* 0x000ea60000000000 */
[----:B--2---:R4:W2:Y:S08]  /*0a80*/  SYNCS.EXCH.64 URZ, [UR6+0xa0], UR8 ;  /* 0x0000a00806ff75b2 */ /* 0x0048b00008000100 */
[----:B------:R4:W3:Y:S01]  /*0a90*/  SYNCS.EXCH.64 URZ, [UR6+0xb0], UR4 ;  /* 0x0000b00406ff75b2 */ /* 0x0008e20008000100 */
[----:B------:R4:W1:Y:S01]  /*0aa0*/  SYNCS.EXCH.64 URZ, [UR6+0xa8], UR8 ;  /* 0x0000a80806ff75b2 */ /* 0x0008620008000100 */
[----:B------:R4:W1:Y:S02]  /*0ab0*/  SYNCS.EXCH.64 URZ, [UR6+0xb8], UR4 ;  /* 0x0000b80406ff75b2 */ /* 0x0008640008000100 */
[----:B----4-:R-:W-:Y:S01]  /*0ac0*/  NOP ;  /* 0x0000000000007918 */ /* 0x010fe20000000000 */
.L_x_12:
[----:B------:R-:W4:Y:S01]  /*0ad0*/  SHFL.IDX PT, R2, R46, RZ, 0x1f ;  /* 0x00001fff2e027589 */ /* 0x000f2200000e0000 */
[----:B------:R-:W-:Y:S01]  /*0ae0*/  NOP ;  /* 0x0000000000007918 */ /* 0x000fe20000000000 */
[----:B----4-:R-:W-:-:S13]  /*0af0*/  ISETP.NE.AND P0, PT, R2, 0x5, PT ;  /* 0x000000050200780c */ /* 0x010fda0003f05270 */
[----:B------:R-:W-:Y:S05]  /*0b00*/  @P0 BRA `(.L_x_13) ;  /* 0x0000000000580947 */ /* 0x000fea0003800000 */
[----:B--23--:R-:W2:Y:S01]  /*0b10*/  S2UR UR4, SR_CgaCtaId ;  /* 0x00000000000479c3 */ /* 0x00cea20000008800 */
        /* <DEDUP_REMOVED lines=12> */
[----:B--2---:R4:W2:Y:S01]  /*0be0*/  SYNCS.EXCH.64 URZ, [UR4+0xc0], UR8 ;  /* 0x0000c00804ff75b2 */ /* 0x0048a20008000100 */
[----:B------:R4:W3:Y:S01]  /*0bf0*/  SYNCS.EXCH.64 URZ, [UR4+0xe0], UR6 ;  /* 0x0000e00604ff75b2 */ /* 0x0008e20008000100 */
[----:B------:R4:W1:Y:S01]  /*0c00*/  SYNCS.EXCH.64 URZ, [UR4+0xc8], UR8 ;  /* 0x0000c80804ff75b2 */ /* 0x0008620008000100 */
[----:B------:R4:W1:Y:S01]  /*0c10*/  SYNCS.EXCH.64 URZ, [UR4+0xe8], UR6 ;  /* 0x0000e80604ff75b2 */ /* 0x0008620008000100 */
[----:B------:R4:W1:Y:S01]  /*0c20*/  SYNCS.EXCH.64 URZ, [UR4+0xd0], UR8 ;  /* 0x0000d00804ff75b2 */ /* 0x0008620008000100 */
[----:B------:R4:W1:Y:S01]  /*0c30*/  SYNCS.EXCH.64 URZ, [UR4+0xf0], UR6 ;  /* 0x0000f00604ff75b2 */ /* 0x0008620008000100 */
[----:B------:R4:W1:Y:S01]  /*0c40*/  SYNCS.EXCH.64 URZ, [UR4+0xd8], UR8 ;  /* 0x0000d80804ff75b2 */ /* 0x0008620008000100 */
[----:B------:R4:W1:Y:S02]  /*0c50*/  SYNCS.EXCH.64 URZ, [UR4+0xf8], UR6 ;  /* 0x0000f80604ff75b2 */ /* 0x0008640008000100 */
[----:B----4-:R-:W-:Y:S01]  /*0c60*/  NOP ;  /* 0x0000000000007918 */ /* 0x010fe20000000000 */
.L_x_13:
[----:B------:R-:W4:Y:S01]  /*0c70*/  SHFL.IDX PT, R2, R46, RZ, 0x1f ;  /* 0x00001fff2e027589 */ /* 0x000f2200000e0000 */
[----:B------:R-:W1:Y:S01]  /*0c80*/  S2UR UR54, SR_CgaCtaId ;  /* 0x00000000003679c3 */ /* 0x000e620000008800 */
[----:B------:R-:W-:Y:S01]  /*0c90*/  NOP ;  /* 0x0000000000007918 */ /* 0x000fe20000000000 */
[----:B----4-:R-:W-:-:S13]  /*0ca0*/  ISETP.NE.AND P0, PT, R2, 0x3, PT ;  /* 0x000000030200780c */ /* 0x010fda0003f05270 */
[----:B-1----:R-:W-:Y:S05]  /*0cb0*/  @P0 BRA `(.L_x_14) ;  /* 0x0000000000340947 */ /* 0x002fea0003800000 */
[----:B--23--:R-:W-:Y:S01]  /*0cc0*/  UMOV UR4, 0x400 ;  /* 0x0000040000047882 */ /* 0x00cfe20000000000 */
[----:B------:R-:W-:Y:S01]  /*0cd0*/  UMOV UR6, 0x20 ;  /* 0x0000002000067882 */ /* 0x000fe20000000000 */
[----:B------:R-:W-:Y:S02]  /*0ce0*/  ULEA UR4, UR54, UR4, 0x18 ;  /* 0x0000000436047291 */ /* 0x000fe4000f8ec0ff */
[----:B------:R-:W-:-:S04]  /*0cf0*/  UIADD3 UR6, UPT, UPT, -UR6, 0x100000, URZ ;  /* 0x0010000006067890 */ /* 0x000fc8000fffe1ff */
[----:B------:R-:W-:Y:S02]  /*0d00*/  USHF.L.U32 UR7, UR6, 0xb, URZ ;  /* 0x0000000b06077899 */ /* 0x000fe400080006ff */
[----:B------:R-:W-:Y:S01]  /*0d10*/  USHF.L.U32 UR6, UR6, 0x1, URZ ;  /* 0x0000000106067899 */ /* 0x000fe200080006ff */
[----:B------:R-:W-:Y:S01]  /*0d20*/  ELECT P0, URZ, PT ;  /* 0x0000000000ff782f */ /* 0x000fe20003800000 */
[----:B------:R-:W1:Y:S10]  /*0d30*/  FENCE.VIEW.ASYNC.S ;  /* 0x00000000000073c6 */ /* 0x000e740000000000 */
[----:B-1----:R1:W4:Y:S01]  /*0d40*/  SYNCS.EXCH.64 URZ, [UR4+0x100], UR6 ;  /* 0x0001000604ff75b2 */ /* 0x0023220008000100 */
[----:B------:R1:W2:Y:S01]  /*0d50*/  SYNCS.EXCH.64 URZ, [UR4+0x110], UR6 ;  /* 0x0001100604ff75b2 */ /* 0x0002a20008000100 */
[----:B------:R1:W3:Y:S01]  /*0d60*/  SYNCS.EXCH.64 URZ, [UR4+0x108], UR6 ;  /* 0x0001080604ff75b2 */ /* 0x0002e20008000100 */
[----:B------:R1:W1:Y:S01]  /*0d70*/  SYNCS.EXCH.64 URZ, [UR4+0x118], UR6 ;  /* 0x0001180604ff75b2 */ /* 0x0002620008000100 */
[----:B------:R-:W-:Y:S01]  /*0d80*/  NOP ;  /* 0x0000000000007918 */ /* 0x000fe20000000000 */
.L_x_14:
[----:B-123--:R-:W1:Y:S01]  /*0d90*/  LDCU UR4, c[0x0][0x36c] ;  /* 0x00006d80ff0477ac */ /* 0x00ee620008000800 */
[----:B------:R-:W-:Y:S01]  /*0da0*/  ISETP.NE.OR P4, PT, R0, 0x2, !P4 ;  /* 0x000000020000780c */ /* 0x000fe20006785670 */
[----:B------:R-:W-:Y:S01]  /*0db0*/  NOP ;  /* 0x0000000000007918 */ /* 0x000fe20000000000 */
[----:B------:R-:W-:Y:S01]  /*0dc0*/  LOP3.LUT R0, R55, 0x1f, RZ, 0xc0, !PT ;  /* 0x0000001f37007812 */ /* 0x000fe200078ec0ff */
[----:B------:R-:W-:Y:S02]  /*0dd0*/  UISETP.NE.AND UP4, UPT, UR22, URZ, UPT ;  /* 0x000000ff1600728c */ /* 0x000fe4000bf85270 */
[----:B-1----:R-:W-:-:S09]  /*0de0*/  UISETP.EQ.U32.AND UP5, UPT, UR4, 0x1, UPT ;  /* 0x000000010400788c */ /* 0x002fd2000bfa2070 */
[----:B------:R-:W-:Y:S05]  /*0df0*/  BRA.U !UP5, `(.L_x_15) ;  /* 0x000000010d087547 */ /* 0x000fea000b800000 */
[----:B----4-:R-:W-:Y:S01]  /*0e00*/  UCGABAR_ARV ;  /* 0x00000000000079c7 */ /* 0x010fe20008000000 */
[----:B------:R-:W-:Y:S05]  /*0e10*/  BRA `(.L_x_16) ;  /* 0x0000000000047947 */ /* 0x000fea0003800000 */
.L_x_15:
[----:B----4-:R-:W-:Y:S01]  /*0e20*/  NOP ;  /* 0x0000000000007918 */ /* 0x010fe20000000000 */
.L_x_16:
[----:B------:R-:W1:Y:S01]  /*0e30*/  S2UR UR25, SR_CTAID.X ;  /* 0x00000000001979c3 */ /* 0x000e620000002500 */
[----:B------:R-:W-:-:S05]  /*0e40*/  CS2R.32 R48, SR_CgaSize ;  /* 0x0000000000307805 */ /* 0x000fca0000008a00 */
[----:B------:R-:W-:-:S05]  /*0e50*/  IMAD R48, R48, -0xa0, RZ ;  /* 0xffffff6030307824 */ /* 0x000fca00078e02ff */
[----:B------:R-:W-:-:S14]  /*0e60*/  R2UR UR5, R48 ;  /* 0x00000000300572ca */ /* 0x000fdc00000e0000 */
[----:B------:R-:W2:Y:S01]  /*0e70*/  LDCU UR5, c[0x0][UR5+0x2b0] ;  /* 0x00005600050577ac */ /* 0x000ea20008000800 */
[----:B------:R-:W-:-:S05]  /*0e80*/  CS2R.32 R48, SR_CgaSize ;  /* 0x0000000000307805 */ /* 0x000fca0000008a00 */
[----:B------:R-:W-:-:S05]  /*0e90*/  IMAD R48, R48, -0xa0, RZ ;  /* 0xffffff6030307824 */ /* 0x000fca00078e02ff */
[----:B------:R-:W-:-:S14]  /*0ea0*/  R2UR UR4, R48 ;  /* 0x00000000300472ca */ /* 0x000fdc00000e0000 */
[----:B------:R-:W3:Y:S01]  /*0eb0*/  LDCU UR4, c[0x0][UR4+0x2b4] ;  /* 0x00005680040477ac */ /* 0x000ee20008000800 */
[----:B------:R-:W4:Y:S01]  /*0ec0*/  S2UR UR26, SR_CTAID.Y ;  /* 0x00000000001a79c3 */ /* 0x000f220000002600 */
[----:B------:R-:W-:-:S05]  /*0ed0*/  CS2R.32 R48, SR_CgaSize ;  /* 0x0000000000307805 */ /* 0x000fca0000008a00 */
[----:B------:R-:W-:-:S05]  /*0ee0*/  IMAD R48, R48, -0xa0, RZ ;  /* 0xffffff6030307824 */ /* 0x000fca00078e02ff */
[----:B------:R-:W-:-:S14]  /*0ef0*/  R2UR UR7, R48 ;  /* 0x00000000300772ca */ /* 0x000fdc00000e0000 */
[----:B------:R-:W3:Y:S01]  /*0f00*/  LDCU UR7, c[0x0][UR7+0x2a0] ;  /* 0x00005400070777ac */ /* 0x000ee20008000800 */
[----:B------:R-:W-:-:S05]  /*0f10*/  CS2R.32 R48, SR_CgaSize ;  /* 0x0000000000307805 */ /* 0x000fca0000008a00 */
[----:B------:R-:W-:-:S05]  /*0f20*/  IMAD R48, R48, -0xa0, RZ ;  /* 0xffffff6030307824 */ /* 0x000fca00078e02ff */
[----:B------:R-:W-:-:S14]  /*0f30*/  R2UR UR8, R48 ;  /* 0x00000000300872ca */ /* 0x000fdc00000e0000 */
[----:B------:R-:W3:Y:S01]  /*0f40*/  LDCU UR8, c[0x0][UR8+0x2a4] ;  /* 0x00005480080877ac */ /* 0x000ee20008000800 */
[----:B------:R-:W-:Y:S02]  /*0f50*/  ULOP3.LUT UR53, UR54, 0x1, URZ, 0xc0, !UPT ;  /* 0x0000000136357892 */ /* 0x000fe4000f8ec0ff */
[----:B------:R-:W-:Y:S02]  /*0f60*/  USHF.R.U32.HI UR24, URZ, 0x1, UR54 ;  /* 0x00000001ff187899 */ /* 0x000fe40008011636 */
[----:B------:R-:W-:Y:S02]  /*0f70*/  UISETP.GT.U32.AND UP1, UPT, UR53, 0xffff, UPT ;  /* 0x0000ffff3500788c */ /* 0x000fe4000bf24070 */
[----:B------:R-:W-:Y:S01]  /*0f80*/  USHF.L.U32 UR39, UR54, 0xa, URZ ;  /* 0x0000000a36277899 */ /* 0x000fe200080006ff */
[----:B-1----:R-:W-:Y:S01]  /*0f90*/  I2FP.F32.U32 R3, UR25 ;  /* 0x0000001900037c45 */ /* 0x002fe20008201000 */
[----:B------:R-:W1:Y:S04]  /*0fa0*/  LDCU UR23, c[0x0][0xb24] ;  /* 0x00016480ff1777ac */ /* 0x000e680008000800 */
[----:B--2---:R-:W-:Y:S01]  /*0fb0*/  FMUL R3, R3, UR5 ;  /* 0x0000000503037c20 */ /* 0x004fe20008400000 */
[----:B------:R-:W2:Y:S01]  /*0fc0*/  LDCU UR42, c[0x0][0xb24] ;  /* 0x00016480ff2a77ac */ /* 0x000ea20008000800 */
[----:B----4-:R-:W-:Y:S01]  /*0fd0*/  I2FP.F32.U32 R2, UR26 ;  /* 0x0000001a00027c45 */ /* 0x010fe20008201000 */
[----:B------:R-:W4:Y:S03]  /*0fe0*/  LDCU UR28, c[0x0][0xb30] ;  /* 0x00016600ff1c77ac */ /* 0x000f260008000800 */
[----:B------:R-:W1:Y:S01]  /*0ff0*/  F2I.U32.TRUNC.NTZ R3, R3 ;  /* 0x0000000300037305 */ /* 0x000e62000020f000 */
[----:B---3--:R-:W-:Y:S01]  /*1000*/  FMUL R2, R2, UR4 ;  /* 0x0000000402027c20 */ /* 0x008fe20008400000 */
[----:B------:R-:W-:-:S02]  /*1010*/  ULOP3.LUT UR4, UR54, 0x2, URZ, 0xc0, !UPT ;  /* 0x0000000236047892 */ /* 0x000fc4000f8ec0ff */
[----:B------:R-:W-:Y:S02]  /*1020*/  USHF.L.U32 UR38, UR54, 0xb, URZ ;  /* 0x0000000b36267899 */ /* 0x000fe400080006ff */
[----:B------:R-:W-:Y:S02]  /*1030*/  UISETP.GT.U32.AND UP0, UPT, UR4, 0xffff, UPT ;  /* 0x0000ffff0400788c */ /* 0x000fe4000bf04070 */
[----:B------:R-:W3:Y:S01]  /*1040*/  F2I.U32.TRUNC.NTZ R2, R2 ;  /* 0x0000000200027305 */ /* 0x000ee2000020f000 */
[----:B------:R-:W-:Y:S01]  /*1050*/  UMOV UR32, 0x5 ;  /* 0x0000000500207882 */ /* 0x000fe20000000000 */
[----:B------:R-:W-:Y:S02]  /*1060*/  USEL UR30, UR53, 0xffff, !UP1 ;  /* 0x0000ffff351e7887 */ /* 0x000fe4000c800000 */
[----:B------:R-:W-:Y:S01]  /*1070*/  USEL UR29, UR4, 0xffff, !UP0 ;  /* 0x0000ffff041d7887 */ /* 0x000fe2000c000000 */
[----:B-1----:R-:W-:Y:S02]  /*1080*/  R2UR UR5, R3 ;  /* 0x00000000030572ca */ /* 0x002fe400000e0000 */
[----:B---3--:R-:W-:-:S02]  /*1090*/  R2UR UR6, R2 ;  /* 0x00000000020672ca */ /* 0x008fc400000e0000 */
[----:B------:R-:W-:-:S09]  /*10a0*/  PRMT R2, RZ, 0x7610, R2 ;  /* 0x00007610ff027816 */ /* 0x000fd20000000002 */
[----:B------:R-:W-:-:S04]  /*10b0*/  UIADD3 UR5, UPT, UPT, -UR5, URZ, URZ ;  /* 0x000000ff05057290 */ /* 0x000fc8000fffe1ff */
[----:B------:R-:W-:Y:S02]  /*10c0*/  UIMAD UR5, UR7, UR5, UR25 ;  /* 0x00000005070572a4 */ /* 0x000fe4000f8e0219 */
[----:B------:R-:W-:-:S04]  /*10d0*/  UIADD3 UR4, UPT, UPT, -UR6, URZ, URZ ;  /* 0x000000ff06047290 */ /* 0x000fc8000fffe1ff */
[----:B------:R-:W-:Y:S01]  /*10e0*/  IMAD.U32 R48, RZ, RZ, UR5 ;  /* 0x00000005ff307e24 */ /* 0x000fe2000f8e00ff */
[----:B------:R-:W-:-:S06]  /*10f0*/  UIMAD UR4, UR8, UR4, UR26 ;  /* 0x00000004080472a4 */ /* 0x000fcc000f8e021a */
[----:B------:R-:W-:Y:S01]  /*1100*/  IMAD.U32 R47, RZ, RZ, UR4 ;  /* 0x00000004ff2f7e24 */ /* 0x000fe2000f8e00ff */
[----:B--2-4-:R-:W-:Y:S06]  /*1110*/  BRA.U UP4, `(.L_x_17) ;  /* 0x0000000104447547 */ /* 0x014fec000b800000 */
[----:B------:R-:W-:Y:S02]  /*1120*/  R2UR UR4, R47 ;  /* 0x000000002f0472ca */ /* 0x000fe400000e0000 */
[----:B------:R-:W-:-:S11]  /*1130*/  R2UR UR6, R48 ;  /* 0x00000000300672ca */ /* 0x000fd600000e0000 */
[----:B------:R-:W-:Y:S02]  /*1140*/  UISETP.NE.AND UP0, UPT, UR4, URZ, UPT ;  /* 0x000000ff0400728c */ /* 0x000fe4000bf05270 */
[----:B------:R-:W-:Y:S02]  /*1150*/  UISETP.NE.AND UP1, UPT, UR4, 0x1, UPT ;  /* 0x000000010400788c */ /* 0x000fe4000bf25270 */
[----:B------:R-:W-:Y:S02]  /*1160*/  UISETP.NE.AND UP2, UPT, UR6, URZ, UP0 ;  /* 0x000000ff0600728c */ /* 0x000fe40008745270 */
[----:B------:R-:W-:Y:S02]  /*1170*/  USEL UR4, URZ, 0x2, UP0 ;  /* 0x00000002ff047887 */ /* 0x000fe40008000000 */
[----:B------:R-:W-:Y:S02]  /*1180*/  USEL UR8, URZ, 0x1, UP2 ;  /* 0x00000001ff087887 */ /* 0x000fe40009000000 */
[----:B------:R-:W-:-:S02]  /*1190*/  UISETP.NE.AND UP2, UPT, UR6, URZ, UPT ;  /* 0x000000ff0600728c */ /* 0x000fc4000bf45270 */
[----:B------:R-:W-:Y:S02]  /*11a0*/  USEL UR5, URZ, 0x4, UP1 ;  /* 0x00000004ff057887 */ /* 0x000fe40008800000 */
[----:B------:R-:W-:Y:S02]  /*11b0*/  UISETP.NE.AND UP0, UPT, UR6, 0x1, UPT ;  /* 0x000000010600788c */ /* 0x000fe4000bf05270 */
[----:B------:R-:W-:Y:S02]  /*11c0*/  USEL UR6, URZ, 0x8, UP1 ;  /* 0x00000008ff067887 */ /* 0x000fe40008800000 */
[----:B------:R-:W-:Y:S02]  /*11d0*/  USEL UR7, UR5, 0x4, UP2 ;  /* 0x0000000405077887 */ /* 0x000fe40009000000 */
[----:B------:R-:W-:Y:S02]  /*11e0*/  USEL UR4, UR4, 0x2, UP0 ;  /* 0x0000000204047887 */ /* 0x000fe40008000000 */
[----:B------:R-:W-:-:S02]  /*11f0*/  USEL UR5, UR6, 0x8, UP0 ;  /* 0x0000000806057887 */ /* 0x000fc40008000000 */
[----:B------:R-:W-:-:S04]  /*1200*/  UIADD3 UR4, UPT, UPT, UR4, UR7, UR8 ;  /* 0x0000000704047290 */ /* 0x000fc8000fffe008 */
[----:B------:R-:W-:-:S06]  /*1210*/  UIADD3 UR4, UPT, UPT, UR4, UR5, URZ ;  /* 0x0000000504047290 */ /* 0x000fcc000fffe0ff */
[----:B------:R-:W-:-:S07]  /*1220*/  IMAD.U32 R2, RZ, RZ, UR4 ;  /* 0x00000004ff027e24 */ /* 0x000fce000f8e00ff */
.L_x_17:
[----:B------:R-:W1:Y:S01]  /*1230*/  S2UR UR36, SR_CTAID.Z ;  /* 0x00000000002479c3 */ /* 0x000e620000002700 */
[----:B------:R-:W-:Y:S01]  /*1240*/  UISETP.GE.AND UP0, UPT, UR23, 0x1, UPT ;  /* 0x000000011700788c */ /* 0x000fe2000bf06270 */
[----:B------:R-:W-:-:S08]  /*1250*/  UMOV UR31, 0x3 ;  /* 0x00000003001f7882 */ /* 0x000fd00000000000 */
[----:B------:R-:W-:Y:S05]  /*1260*/  BRA.U !UP0, `(.L_x_18) ;  /* 0x0000000108d47547 */ /* 0x000fea000b800000 */
[----:B------:R-:W2:Y:S01]  /*1270*/  LDCU.128 UR12, c[0x0][0xb10] ;  /* 0x00016200ff0c77ac */ /* 0x000ea20008000c00 */
[----:B------:R-:W3:Y:S01]  /*1280*/  LDCU UR6, c[0x0][0x370] ;  /* 0x00006e00ff0677ac */ /* 0x000ee20008000800 */
[----:B------:R-:W4:Y:S01]  /*1290*/  LDCU UR5, c[0x0][0x374] ;  /* 0x00006e80ff0577ac */ /* 0x000f220008000800 */
[----:B------:R-:W1:Y:S01]  /*12a0*/  LDCU UR27, c[0x0][0xb0c] ;  /* 0x00016180ff1b77ac */ /* 0x000e620008000800 */
[----:B------:R-:W1:Y:S01]  /*12b0*/  LDCU UR4, c[0x0][0xb20] ;  /* 0x00016400ff0477ac */ /* 0x000e620008000800 */
[----:B------:R-:W1:Y:S01]  /*12c0*/  LDCU.64 UR8, c[0x0][0xb28] ;  /* 0x00016500ff0877ac */ /* 0x000e620008000a00 */
[----:B--2---:R-:W-:Y:S02]  /*12d0*/  UISETP.NE.AND UP0, UPT, UR14, 0x1, UPT ;  /* 0x000000010e00788c */ /* 0x004fe4000bf05270 */
[----:B----4-:R-:W-:Y:S02]  /*12e0*/  UIMAD.WIDE.U32 UR10, UR5, UR15, URZ ;  /* 0x0000000f050a72a5 */ /* 0x010fe4000f8e00ff */
[----:B---3--:R-:W-:-:S02]  /*12f0*/  UIMAD.WIDE.U32 UR18, UR6, UR12, URZ ;  /* 0x0000000c061272a5 */ /* 0x008fc4000f8e00ff */
[----:B-1----:R-:W-:Y:S02]  /*1300*/  UISETP.NE.AND UP1, UPT, UR27, 0x1, UPT ;  /* 0x000000011b00788c */ /* 0x002fe4000bf25270 */
[----:B------:R-:W-:Y:S01]  /*1310*/  UISETP.NE.AND UP2, UPT, UR23, 0x1, UPT ;  /* 0x000000011700788c */ /* 0x000fe2000bf45270 */
[----:B------:R-:W-:Y:S02]  /*1320*/  UMOV UR10, UR11 ;  /* 0x0000000b000a7c82 */ /* 0x000fe40008000000 */
[----:B------:R-:W-:Y:S01]  /*1330*/  UMOV UR18, UR19 ;  /* 0x0000001300127c82 */ /* 0x000fe20008000000 */
[----:B------:R-:W-:Y:S02]  /*1340*/  @UP0 USHF.R.U32.HI UR5, URZ, UR4, UR10 ;  /* 0x00000004ff050299 */ /* 0x000fe4000801160a */
[----:B------:R-:W-:Y:S02]  /*1350*/  UIMAD.WIDE.U32 UR20, UR26, UR15, URZ ;  /* 0x0000000f1a1472a5 */ /* 0x000fe4000f8e00ff */
[----:B------:R-:W-:-:S02]  /*1360*/  UIMAD.WIDE.U32 UR10, UR5, UR8, URZ ;  /* 0x00000008050a72a5 */ /* 0x000fc4000f8e00ff */
[----:B------:R-:W-:Y:S02]  /*1370*/  @UP1 USHF.R.U32.HI UR6, URZ, UR13, UR18 ;  /* 0x0000000dff061299 */ /* 0x000fe40008011612 */
[----:B------:R-:W-:Y:S02]  /*1380*/  UIMAD.WIDE.U32 UR16, UR25, UR12, URZ ;  /* 0x0000000c191072a5 */ /* 0x000fe4000f8e00ff */
[----:B------:R-:W-:Y:S01]  /*1390*/  UIMAD.WIDE.U32 UR18, UR6, UR8, URZ ;  /* 0x00000008061272a5 */ /* 0x000fe2000f8e00ff */
[----:B------:R-:W-:Y:S01]  /*13a0*/  UMOV UR20, UR21 ;  /* 0x0000001500147c82 */ /* 0x000fe20008000000 */
[----:B------:R-:W-:Y:S01]  /*13b0*/  UMOV UR10, UR11 ;  /* 0x0000000b000a7c82 */ /* 0x000fe20008000000 */
[----:B------:R-:W-:Y:S02]  /*13c0*/  USHF.R.U32.HI UR20, URZ, UR4, UR20 ;  /* 0x00000004ff147299 */ /* 0x000fe40008011614 */
[----:B------:R-:W-:Y:S02]  /*13d0*/  @UP2 USHF.R.U32.HI UR5, URZ, UR9, UR10 ;  /* 0x00000009ff052299 */ /* 0x000fe4000801160a */
[----:B------:R-:W-:Y:S01]  /*13e0*/  UMOV UR7, UR19 ;  /* 0x0000001300077c82 */ /* 0x000fe20008000000 */
[----:B------:R-:W-:Y:S01]  /*13f0*/  UMOV UR16, UR17 ;  /* 0x0000001100107c82 */ /* 0x000fe20008000000 */
[----:B------:R-:W-:-:S02]  /*1400*/  @UP2 USHF.R.U32.HI UR6, URZ, UR9, UR7 ;  /* 0x00000009ff062299 */ /* 0x000fc40008011607 */
[----:B------:R-:W-:Y:S02]  /*1410*/  USHF.R.U32.HI UR13, URZ, UR13, UR16 ;  /* 0x0000000dff0d7299 */ /* 0x000fe40008011610 */
[----:B------:R-:W-:Y:S02]  /*1420*/  USEL UR4, UR26, UR20, !UP0 ;  /* 0x000000141a047287 */ /* 0x000fe4000c000000 */
[----:B------:R-:W-:Y:S02]  /*1430*/  UIMAD UR7, UR5, UR23, URZ ;  /* 0x00000017050772a4 */ /* 0x000fe4000f8e02ff */
[----:B------:R-:W-:Y:S02]  /*1440*/  USEL UR5, UR25, UR13, !UP1 ;  /* 0x0000000d19057287 */ /* 0x000fe4000c800000 */
[----:B------:R-:W-:Y:S02]  /*1450*/  UIMAD UR12, UR6, UR23, URZ ;  /* 0x00000017060c72a4 */ /* 0x000fe4000f8e02ff */
[----:B------:R-:W-:-:S02]  /*1460*/  UISETP.GE.AND UP0, UPT, UR4, UR7, UPT ;  /* 0x000000070400728c */ /* 0x000fc4000bf06270 */
[----:B------:R-:W-:Y:S02]  /*1470*/  UIMAD.WIDE.U32 UR10, UR4, UR8, URZ ;  /* 0x00000008040a72a5 */ /* 0x000fe4000f8e00ff */
[----:B------:R-:W-:Y:S02]  /*1480*/  UISETP.GE.OR UP0, UPT, UR5, UR12, UP0 ;  /* 0x0000000c0500728c */ /* 0x000fe40008706670 */
[----:B------:R-:W-:Y:S02]  /*1490*/  UIMAD.WIDE.U32 UR12, UR5, UR8, URZ ;  /* 0x00000008050c72a5 */ /* 0x000fe4000f8e00ff */
[----:B------:R-:W-:Y:S01]  /*14a0*/  UIADD3 UR10, UPT, UPT, -UR4, URZ, URZ ;  /* 0x000000ff040a7290 */ /* 0x000fe2000fffe1ff */
[----:B------:R-:W-:Y:S01]  /*14b0*/  UMOV UR8, UR11 ;  /* 0x0000000b00087c82 */ /* 0x000fe20008000000 */
[----:B------:R-:W-:Y:S02]  /*14c0*/  UIADD3 UR11, UPT, UPT, -UR5, URZ, URZ ;  /* 0x000000ff050b7290 */ /* 0x000fe4000fffe1ff */
[----:B------:R-:W-:-:S03]  /*14d0*/  USHF.R.U32.HI UR8, URZ, UR9, UR8 ;  /* 0x00000009ff087299 */ /* 0x000fc60008011608 */
[----:B------:R-:W-:Y:S01]  /*14e0*/  @!UP0 UMOV UR7, UR13 ;  /* 0x0000000d00078c82 */ /* 0x000fe20008000000 */
[----:B------:R-:W-:Y:S02]  /*14f0*/  UIMAD UR26, UR14, UR10, UR26 ;  /* 0x0000000a0e1a72a4 */ /* 0x000fe4000f8e021a */
[----:B------:R-:W-:Y:S02]  /*1500*/  USEL UR8, UR4, UR8, !UP2 ;  /* 0x0000000804087287 */ /* 0x000fe4000d000000 */
[----:B------:R-:W-:Y:S02]  /*1510*/  @!UP0 USHF.R.U32.HI UR7, URZ, UR9, UR7 ;  /* 0x00000009ff078299 */ /* 0x000fe40008011607 */
[----:B------:R-:W-:Y:S02]  /*1520*/  UIADD3 UR9, UPT, UPT, -UR8, URZ, URZ ;  /* 0x000000ff08097290 */ /* 0x000fe4000fffe1ff */
[----:B------:R-:W-:Y:S02]  /*1530*/  @!UP0 USEL UR7, UR5, UR7, !UP2 ;  /* 0x0000000705078287 */ /* 0x000fe4000d000000 */
[----:B------:R-:W-:-:S02]  /*1540*/  UIMAD UR9, UR23, UR9, UR4 ;  /* 0x00000009170972a4 */ /* 0x000fc4000f8e0204 */
[----:B------:R-:W-:Y:S02]  /*1550*/  @!UP0 UIADD3 UR8, UPT, UPT, UR8, -UR7, URZ ;  /* 0x8000000708088290 */ /* 0x000fe4000fffe0ff */
[----:B------:R-:W-:Y:S02]  /*1560*/  @!UP0 UIMAD UR6, UR9, UR6, UR7 ;  /* 0x00000006090682a4 */ /* 0x000fe4000f8e0207 */
[----:B------:R-:W-:Y:S02]  /*1570*/  @!UP0 UIMAD UR4, UR8, UR23, UR5 ;  /* 0x00000017080482a4 */ /* 0x000fe4000f8e0205 */
[----:B------:R-:W-:Y:S02]  /*1580*/  UIMAD UR25, UR27, UR11, UR25 ;  /* 0x0000000b1b1972a4 */ /* 0x000fe4000f8e0219 */
[----:B------:R-:W-:Y:S01]  /*1590*/  UIMAD UR26, UR4, UR14, UR26 ;  /* 0x0000000e041a72a4 */ /* 0x000fe2000f8e021a */
[----:B------:R-:W-:Y:S02]  /*15a0*/  @!UP0 UMOV UR5, UR6 ;  /* 0x0000000600058c82 */ /* 0x000fe40008000000 */
[----:B------:R-:W-:-:S12]  /*15b0*/  UIMAD UR25, UR5, UR27, UR25 ;  /* 0x0000001b051972a4 */ /* 0x000fd8000f8e0219 */
.L_x_18:
[----:B------:R-:W-:Y:S02]  /*15c0*/  UISETP.NE.AND UP1, UPT, UR28, 0x1, UPT ;  /* 0x000000011c00788c */ /* 0x000fe4000bf25270 */
[----:B------:R-:W-:Y:S02]  /*15d0*/  ULOP3.LUT UR30, UR30, 0xffff, URZ, 0xc0, !UPT ;  /* 0x0000ffff1e1e7892 */ /* 0x000fe4000f8ec0ff */
[----:B------:R-:W-:Y:S02]  /*15e0*/  ULOP3.LUT UR29, UR29, 0xffff, URZ, 0xc0, !UPT ;  /* 0x0000ffff1d1d7892 */ /* 0x000fe4000f8ec0ff */
[----:B------:R-:W-:Y:S02]  /*15f0*/  UISETP.NE.AND UP0, UPT, UR22, 0x2, UPT ;  /* 0x000000021600788c */ /* 0x000fe4000bf05270 */
[----:B------:R-:W-:Y:S02]  /*1600*/  ULOP3.LUT UR39, UR39, 0x800, URZ, 0xc0, !UPT ;  /* 0x0000080027277892 */ /* 0x000fe4000f8ec0ff */
[----:B------:R-:W-:-:S02]  /*1610*/  ULOP3.LUT UR38, UR38, 0x800, URZ, 0xc0, !UPT ;  /* 0x0000080026267892 */ /* 0x000fc4000f8ec0ff */
[----:B------:R-:W-:Y:S02]  /*1620*/  USHF.L.U32 UR30, UR32, UR30, URZ ;  /* 0x0000001e201e7299 */ /* 0x000fe400080006ff */
[----:B------:R-:W-:Y:S01]  /*1630*/  USHF.L.U32 UR29, UR31, UR29, URZ ;  /* 0x0000001d1f1d7299 */ /* 0x000fe200080006ff */
[----:B------:R-:W-:Y:S11]  /*1640*/  BRA.U UP1, `(.L_x_19) ;  /* 0x0000000101447547 */ /* 0x000ff6000b800000 */
[----:B------:R-:W2:Y:S01]  /*1650*/  LDCU.128 UR8, c[0x0][0xb10] ;  /* 0x00016200ff0877ac */ /* 0x000ea20008000c00 */
[----:B------:R-:W3:Y:S01]  /*1660*/  LDCU UR12, c[0x0][0xb0c] ;  /* 0x00016180ff0c77ac */ /* 0x000ee20008000800 */
[----:B------:R-:W4:Y:S01]  /*1670*/  LDCU UR13, c[0x0][0xb20] ;  /* 0x00016400ff0d77ac */ /* 0x000f220008000800 */
[----:B--2---:R-:W-:Y:S02]  /*1680*/  UIMAD.WIDE.U32 UR6, UR25, UR8, URZ ;  /* 0x00000008190672a5 */ /* 0x004fe4000f8e00ff */
[----:B------:R-:W-:Y:S02]  /*1690*/  UIMAD.WIDE.U32 UR4, UR26, UR11, URZ ;  /* 0x0000000b1a0472a5 */ /* 0x000fe4000f8e00ff */
[----:B---3--:R-:W-:Y:S02]  /*16a0*/  UISETP.NE.AND UP2, UPT, UR12, 0x1, UPT ;  /* 0x000000010c00788c */ /* 0x008fe4000bf45270 */
[----:B------:R-:W-:Y:S01]  /*16b0*/  UISETP.NE.AND UP1, UPT, UR10, 0x1, UPT ;  /* 0x000000010a00788c */ /* 0x000fe2000bf25270 */
[----:B------:R-:W-:-:S02]  /*16c0*/  UMOV UR6, UR7 ;  /* 0x0000000700067c82 */ /* 0x000fc40008000000 */
[----:B------:R-:W-:Y:S01]  /*16d0*/  UMOV UR4, UR5 ;  /* 0x0000000500047c82 */ /* 0x000fe20008000000 */
[----:B------:R-:W-:Y:S02]  /*16e0*/  USHF.R.U32.HI UR9, URZ, UR9, UR6 ;  /* 0x00000009ff097299 */ /* 0x000fe40008011606 */
[----:B----4-:R-:W-:Y:S02]  /*16f0*/  USHF.R.U32.HI UR4, URZ, UR13, UR4 ;  /* 0x0000000dff047299 */ /* 0x010fe40008011604 */
[----:B------:R-:W-:Y:S02]  /*1700*/  USEL UR5, UR25, UR9, !UP2 ;  /* 0x0000000919057287 */ /* 0x000fe4000d000000 */
[----:B------:R-:W-:-:S04]  /*1710*/  USEL UR4, UR26, UR4, !UP1 ;  /* 0x000000041a047287 */ /* 0x000fc8000c800000 */
[----:B------:R-:W-:Y:S02]  /*1720*/  UIADD3 UR6, UPT, UPT, UR5, -UR4, URZ ;  /* 0x8000000405067290 */ /* 0x000fe4000fffe0ff */
[----:B------:R-:W-:Y:S02]  /*1730*/  UIADD3 UR4, UPT, UPT, -UR5, UR4, URZ ;  /* 0x0000000405047290 */ /* 0x000fe4000fffe1ff */
[----:B------:R-:W-:Y:S02]  /*1740*/  UIMAD UR26, UR6, UR10, UR26 ;  /* 0x0000000a061a72a4 */ /* 0x000fe4000f8e021a */
[----:B------:R-:W-:-:S12]  /*1750*/  UIMAD UR25, UR4, UR12, UR25 ;  /* 0x0000000c041972a4 */ /* 0x000fd8000f8e0219 */
.L_x_19:
[----:B------:R-:W-:Y:S05]  /*1760*/  BRA.U !UP5, `(.L_x_20) ;  /* 0x000000010d0c7547 */ /* 0x000fea000b800000 */
[----:B------:R-:W-:Y:S01]  /*1770*/  UCGABAR_WAIT ;  /* 0x0000000000007dc7 */ /* 0x000fe20008000000 */
[----:B------:R-:W-:Y:S01]  /*1780*/  CCTL.IVALL ;  /* 0x00000000ff00798f */ /* 0x000fe20002000000 */
[----:B------:R-:W-:Y:S05]  /*1790*/  BRA `(.L_x_21) ;  /* 0x0000000000047947 */ /* 0x000fea0003800000 */
.L_x_20:
[----:B------:R-:W-:Y:S06]  /*17a0*/  BAR.SYNC.DEFER_BLOCKING 0x0 ;  /* 0x0000000000007b1d */ /* 0x000fec0000010000 */
.L_x_21:
[----:B------:R-:W-:Y:S05]  /*17b0*/  BRA.U UP0, `(.L_x_22) ;  /* 0x0000001500b47547 */ /* 0x000fea000b800000 */
[----:B------:R-:W2:Y:S01]  /*17c0*/  LDCU UR6, c[0x0][0x38c] ;  /* 0x00007180ff0677ac */ /* 0x000ea20008000800 */
[----:B------:R-:W-:Y:S01]  /*17d0*/  PLOP3.LUT P2, PT, PT, PT, UP3, 0x80, 0x8 ;  /* 0x000000000008781c */ /* 0x000fe20003f4f038 */
[----:B------:R-:W-:Y:S01]  /*17e0*/  IMAD.MOV.U32 R12, RZ, RZ, 0x1 ;  /* 0x00000001ff0c7424 */ /* 0x000fe200078e00ff */
[----:B------:R-:W-:Y:S01]  /*17f0*/  ISETP.EQ.OR P3, PT, R0, RZ, P4 ;  /* 0x000000ff0000720c */ /* 0x000fe20002762670 */
[----:B------:R-:W-:Y:S01]  /*1800*/  UISETP.NE.AND UP1, UPT, UR22, URZ, UPT ;  /* 0x000000ff1600728c */ /* 0x000fe2000bf25270 */
[----:B------:R-:W-:Y:S02]  /*1810*/  PLOP3.LUT P2, PT, P2, PT, PT, 0x8, 0x80 ;  /* 0x000000000080781c */ /* 0x000fe4000174e170 */
[----:B------:R-:W-:Y:S01]  /*1820*/  CS2R R10, SRZ ;  /* 0x00000000000a7805 */ /* 0x000fe2000001ff00 */
[----:B------:R-:W-:Y:S01]  /*1830*/  IMAD.MOV.U32 R9, RZ, RZ, RZ ;  /* 0x000000ffff097224 */ /* 0x000fe200078e00ff */
[----:B------:R-:W3:Y:S01]  /*1840*/  LDCU UR48, c[0x0][0x370] ;  /* 0x00006e00ff3077ac */ /* 0x000ee20008000800 */
[----:B------:R-:W-:Y:S01]  /*1850*/  IMAD.MOV.U32 R8, RZ, RZ, 0x1 ;  /* 0x00000001ff087424 */ /* 0x000fe200078e00ff */
[----:B------:R-:W4:Y:S01]  /*1860*/  LDCU.64 UR44, c[0x0][0x348] ;  /* 0x00006900ff2c77ac */ /* 0x000f220008000a00 */
[----:B------:R-:W1:Y:S01]  /*1870*/  LDCU UR47, c[0x0][0x374] ;  /* 0x00006e80ff2f77ac */ /* 0x000e620008000800 */
[----:B--2---:R-:W-:-:S02]  /*1880*/  UIADD3 UR5, UPT, UPT, UR6, 0x7f, URZ ;  /* 0x0000007f06057890 */ /* 0x004fc4000fffe0ff */
[----:B------:R-:W-:Y:S02]  /*1890*/  UIADD3 UR55, UPT, UPT, UR6, 0xfe, URZ ;  /* 0x000000fe06377890 */ /* 0x000fe4000fffe0ff */
[----:B------:R-:W-:Y:S02]  /*18a0*/  USHF.R.S32.HI UR4, URZ, 0x1f, UR5 ;  /* 0x0000001fff047899 */ /* 0x000fe40008011405 */
[----:B------:R-:W-:Y:S02]  /*18b0*/  USEL UR37, UR37, 0x2, UP1 ;  /* 0x0000000225257887 */ /* 0x000fe40008800000 */
[----:B------:R-:W-:Y:S02]  /*18c0*/  ULEA.HI UR4, UR4, UR5, URZ, 0x7 ;  /* 0x0000000504047291 */ /* 0x000fe4000f8f38ff */
[----:B------:R-:W-:Y:S02]  /*18d0*/  USHF.L.U32 UR5, UR24, 0x5, URZ ;  /* 0x0000000518057899 */ /* 0x000fe400080006ff */
[----:B------:R-:W-:-:S02]  /*18e0*/  USHF.R.S32.HI UR50, URZ, 0x7, UR4 ;  /* 0x00000007ff327899 */ /* 0x000fc40008011404 */
[----:B------:R-:W-:Y:S02]  /*18f0*/  UIADD3 UR4, UPT, UPT, UR6, -0x1, URZ ;  /* 0xffffffff06047890 */ /* 0x000fe4000fffe0ff */
[----:B------:R-:W-:Y:S02]  /*1900*/  UISETP.LT.U32.AND UP0, UPT, UR50, 0x6, UPT ;  /* 0x000000063200788c */ /* 0x000fe4000bf01070 */
[----:B------:R-:W-:Y:S02]  /*1910*/  UISETP.GE.U32.AND UP2, UPT, UR4, -0xff, UPT ;  /* 0xffffff010400788c */ /* 0x000fe4000bf46070 */
[----:B------:R-:W-:Y:S02]  /*1920*/  USEL UR49, UR50, 0x6, UP0 ;  /* 0x0000000632317887 */ /* 0x000fe40008000000 */
[----:B------:R-:W-:Y:S02]  /*1930*/  ULOP3.LUT UR51, UR5, 0x20, URZ, 0xe2, !UPT ;  /* 0x0000002005337892 */ /* 0x000fe4000f8ee2ff */
[----:B------:R-:W-:-:S02]  /*1940*/  UIADD3 UR31, UPT, UPT, UR49, -0x1, URZ ;  /* 0xffffffff311f7890 */ /* 0x000fc4000fffe0ff */
[----:B------:R-:W-:Y:S01]  /*1950*/  UIADD3 UR52, UPT, UPT, UR50, -UR49, URZ ;  /* 0x8000003132347290 */ /* 0x000fe2000fffe0ff */
[----:B------:R-:W-:Y:S02]  /*1960*/  UMOV UR22, URZ ;  /* 0x000000ff00167c82 */ /* 0x000fe40008000000 */
[----:B------:R-:W-:-:S04]  /*1970*/  @UP2 UIADD3 UR31, UPT, UPT, UR49, URZ, URZ ;  /* 0x000000ff311f2290 */ /* 0x000fc8000fffe0ff */
[----:B-1-34-:R-:W-:-:S12]  /*1980*/  UIADD3 UR31, UPT, UPT, UR31, 0x1, URZ ;  /* 0x000000011f1f7890 */ /* 0x01afd8000fffe0ff */
.L_x_46:
[----:B------:R-:W-:Y:S01]  /*1990*/  UISETP.NE.AND UP0, UPT, UR54, URZ, UPT ;  /* 0x000000ff3600728c */ /* 0x000fe2000bf05270 */
[----:B------:R-:W1:Y:S08]  /*19a0*/  S2UR UR54, SR_CgaCtaId ;  /* 0x00000000003679c3 */ /* 0x000e700000008800 */
[----:B---3--:R-:W-:Y:S05]  /*19b0*/  BRA.U UP0, `(.L_x_23) ;  /* 0x0000000100347547 */ /* 0x008fea000b800000 */
[----:B------:R-:W2:Y:S01]  /*19c0*/  S2R R0, SR_CgaCtaId ;  /* 0x0000000000007919 */ /* 0x000ea20000008800 */
[----:B------:R-:W-:-:S04]  /*19d0*/  MOV R2, 0x400 ;  /* 0x0000040000027802 */ /* 0x000fc80000000f00 */
[----:B--2---:R-:W-:Y:S02]  /*19e0*/  LEA R0, R0, R2, 0x18 ;  /* 0x0000000200007211 */ /* 0x004fe400078ec0ff */
[----:B------:R-:W-:-:S03]  /*19f0*/  SHF.L.U32 R2, R8, 0x1f, RZ ;  /* 0x0000001f08027819 */ /* 0x000fc600000006ff */
[----:B------:R-:W-:-:S04]  /*1a00*/  IMAD R0, R9, 0x8, R0 ;  /* 0x0000000809007824 */ /* 0x000fc800078e0200 */
[----:B------:R-:W2:Y:S02]  /*1a10*/  SYNCS.PHASECHK.TRANS64.TRYWAIT P0, [R0+URZ+0x110], R2 ;  /* 0x00011002000075a7 */ /* 0x000ea400080011ff */
[----:B--2---:R-:W-:Y:S05]  /*1a20*/  @!P0 BRA `(.L_x_24) ;  /* 0x0000006000748947 */ /* 0x004fea0003800000 */
.L_x_128:
[----:B------:R-:W-:Y:S01]  /*1a30*/  VIADD R9, R9, 0x1 ;  /* 0x0000000109097836 */ /* 0x000fe20000000000 */
[----:B------:R2:W-:Y:S04]  /*1a40*/  SYNCS.ARRIVE.TRANS64.A1T0 RZ, [R0+URZ+0x100], RZ ;  /* 0x000100ff00ff79a7 */ /* 0x0005e800081000ff */
[----:B------:R-:W-:-:S04]  /*1a50*/  ISETP.NE.AND P0, PT, R9, 0x2, PT ;  /* 0x000000020900780c */ /* 0x000fc80003f05270 */
[----:B------:R-:W-:Y:S02]  /*1a60*/  SEL R9, R9, RZ, P0 ;  /* 0x000000ff09097207 */ /* 0x000fe40000000000 */
[----:B--2---:R-:W-:-:S04]  /*1a70*/  SEL R0, RZ, 0x1, P0 ;  /* 0x00000001ff007807 */ /* 0x004fc80000000000 */
[----:B------:R-:W-:-:S07]  /*1a80*/  LOP3.LUT R8, R8, R0, RZ, 0x3c, !PT ;  /* 0x0000000008087212 */ /* 0x000fce00078e3cff */
.L_x_23:
[----:B------:R-:W-:Y:S01]  /*1a90*/  UMOV UR21, 0x400 ;  /* 0x0000040000157882 */ /* 0x000fe20000000000 */
[----:B------:R-:W-:Y:S01]  /*1aa0*/  SHF.L.U32 R0, R12, 0x1f, RZ ;  /* 0x0000001f0c007819 */ /* 0x000fe200000006ff */
[----:B-1----:R-:W-:Y:S02]  /*1ab0*/  ULEA UR21, UR54, UR21, 0x18 ;  /* 0x0000001536157291 */ /* 0x002fe4000f8ec0ff */
[----:B------:R-:W-:Y:S02]  /*1ac0*/  UISETP.GE.U32.AND UP0, UPT, UR55, 0xff, UPT ;  /* 0x000000ff3700788c */ /* 0x000fe4000bf06070 */
[----:B------:R-:W-:Y:S02]  /*1ad0*/  ULEA UR4, UR22, UR21, 0x3 ;  /* 0x0000001516047291 */ /* 0x000fe4000f8e18ff */
[----:B------:R-:W-:Y:S02]  /*1ae0*/  ULEA UR19, UR26, UR53, 0x1 ;  /* 0x000000351a137291 */ /* 0x000fe4000f8e08ff */
[----:B------:R-:W-:-:S02]  /*1af0*/  ULEA UR35, UR25, UR51, 0x6 ;  /* 0x0000003319237291 */ /* 0x000fc4000f8e30ff */
[----:B------:R-:W-:Y:S01]  /*1b00*/  USHF.L.U32 UR19, UR19, 0x5, URZ ;  /* 0x0000000513137899 */ /* 0x000fe200080006ff */
[----:B------:R-:W-:Y:S02]  /*1b10*/  UMOV UR7, URZ ;  /* 0x000000ff00077c82 */ /* 0x000fe40008000000 */
[----:B------:R1:W2:Y:S01]  /*1b20*/  SYNCS.PHASECHK.TRANS64.TRYWAIT P1, [UR4+0x30], R0 ;  /* 0x00003000ff0075a7 */ /* 0x0002a20008021104 */
[----:B------:R-:W-:Y:S08]  /*1b30*/  BRA.U !UP0, `(.L_x_25) ;  /* 0x0000000508107547 */ /* 0x000ff0000b800000 */
[----:B------:R-:W-:Y:S01]  /*1b40*/  UMOV UR13, URZ ;  /* 0x000000ff000d7c82 */ /* 0x000fe20008000000 */
[----:B------:R-:W-:-:S05]  /*1b50*/  UMOV UR6, UR22 ;  /* 0x0000001600067c82 */ /* 0x000fca0008000000 */
.L_x_33:
[----:B------:R-:W-:Y:S01]  /*1b60*/  ULEA UR33, UR6, UR21, 0x3 ;  /* 0x0000001506217291 */ /* 0x000fe2000f8e18ff */
[----:B--2---:R-:W-:Y:S01]  /*1b70*/  @!P4 MOV R2, 0x8000 ;  /* 0x000080000002c802 */ /* 0x004fe20000000f00 */
[----:B--23--:R-:W-:Y:S10]  /*1b80*/  @P1 BRA `(.L_x_26) ;  /* 0x00000000000c1947 */ /* 0x00cff40003800000 */
[----:B------:R-:W-:-:S04]  /*1b90*/  SHF.L.U32 R3, R12, 0x1f, RZ ;  /* 0x0000001f0c037819 */ /* 0x000fc800000006ff */
[----:B------:R-:W2:Y:S02]  /*1ba0*/  SYNCS.PHASECHK.TRANS64.TRYWAIT P0, [UR33+0x30], R3 ;  /* 0x00003003ff0075a7 */ /* 0x000ea40008001121 */
[----:B--2---:R-:W-:Y:S05]  /*1bb0*/  @!P0 BRA `(.L_x_27) ;  /* 0x0000006000248947 */ /* 0x004fea0003800000 */
.L_x_26:
[----:B------:R2:W-:Y:S01]  /*1bc0*/  @!P4 SYNCS.ARRIVE.TRANS64 RZ, [UR33], R2 ;  /* 0x00000002ffffc9a7 */ /* 0x0005e20008000021 */
[----:B------:R-:W-:-:S04]  /*1bd0*/  ULOP3.LUT UR4, UR37, 0x2, URZ, 0xfc, !UPT ;  /* 0x0000000225047892 */ /* 0x000fc8000f8efcff */
[----:B------:R-:W-:-:S09]  /*1be0*/  UISETP.NE.AND UP0, UPT, UR4, 0x2, UPT ;  /* 0x000000020400788c */ /* 0x000fd2000bf05270 */
[----:B------:R-:W-:Y:S05]  /*1bf0*/  BRA.U UP0, `(.L_x_28) ;  /* 0x0000000100047547 */ /* 0x000fea000b800000 */
[----:B------:R-:W-:Y:S05]  /*1c00*/  BPT.TRAP 0x1 ;  /* 0x000000040000795c */ /* 0x000fea0000300000 */
.L_x_28:
[----:B------:R-:W-:Y:S04]  /*1c10*/  BSSY.RECONVERGENT B0, `(.L_x_29) ;  /* 0x0000003000007945 */ /* 0x000fe80003800200 */
[----:B------:R-:W-:Y:S05]  /*1c20*/  @P3 BRA `(.L_x_30) ;  /* 0x0000000000043947 */ /* 0x000fea0003800000 */
[----:B------:R-:W-:Y:S05]  /*1c30*/  BPT.TRAP 0x1 ;  /* 0x000000040000795c */ /* 0x000fea0000300000 */
.L_x_30:
[----:B------:R-:W-:Y:S05]  /*1c40*/  BSYNC.RECONVERGENT B0 ;  /* 0x0000000000007941 */ /* 0x000fea0003800200 */
.L_x_29:
[----:B------:R-:W-:Y:S01]  /*1c50*/  UIADD3 UR4, UPT, UPT, UR6, 0x1, URZ ;  /* 0x0000000106047890 */ /* 0x000fe2000fffe0ff */
[----:B------:R-:W-:Y:S01]  /*1c60*/  BSSY.RECONVERGENT B0, `(.L_x_31) ;  /* 0x000002c000007945 */ /* 0x000fe20003800200 */
[----:B------:R-:W-:Y:S02]  /*1c70*/  ELECT P0, URZ, PT ;  /* 0x0000000000ff782f */ /* 0x000fe40003800000 */
[----:B------:R-:W-:-:S04]  /*1c80*/  UISETP.NE.AND UP0, UPT, UR4, 0x6, UPT ;  /* 0x000000060400788c */ /* 0x000fc8000bf05270 */
[----:B------:R-:W-:Y:S02]  /*1c90*/  USEL UR5, URZ, 0x1, UP0 ;  /* 0x00000001ff057887 */ /* 0x000fe40008000000 */
[----:B------:R-:W-:-:S04]  /*1ca0*/  USEL UR22, UR4, URZ, UP0 ;  /* 0x000000ff04167287 */ /* 0x000fc80008000000 */
[----:B------:R-:W-:Y:S01]  /*1cb0*/  ULEA UR4, UR22, UR21, 0x3 ;  /* 0x0000001516047291 */ /* 0x000fe2000f8e18ff */
[----:B------:R-:W-:-:S04]  /*1cc0*/  LOP3.LUT R12, R12, UR5, RZ, 0x3c, !PT ;  /* 0x000000050c0c7c12 */ /* 0x000fc8000f8e3cff */
[----:B-1----:R-:W-:-:S04]  /*1cd0*/  SHF.L.U32 R0, R12, 0x1f, RZ ;  /* 0x0000001f0c007819 */ /* 0x002fc800000006ff */
[----:B------:R1:W3:Y:S01]  /*1ce0*/  SYNCS.PHASECHK.TRANS64.TRYWAIT P1, [UR4+0x30], R0 ;  /* 0x00003000ff0075a7 */ /* 0x0002e20008021104 */
[----:B------:R-:W-:Y:S05]  /*1cf0*/  @!P0 BRA `(.L_x_32) ;  /* 0x0000000000888947 */ /* 0x000fea0003800000 */
[----:B------:R-:W-:Y:S02]  /*1d00*/  USHF.L.U32 UR7, UR6, 0xd, URZ ;  /* 0x0000000d06077899 */ /* 0x000fe400080006ff */
[----:B------:R-:W-:Y:S02]  /*1d10*/  UIADD3 UR4, UP1, UPT, UR44, 0x80, URZ ;  /* 0x000000802c047890 */ /* 0x000fe4000ff3e0ff */
[----:B------:R-:W-:Y:S02]  /*1d20*/  ULOP3.LUT UR24, UR7, UR39, URZ, 0xfc, !UPT ;  /* 0x0000002707187292 */ /* 0x000fe4000f8efcff */
[----:B------:R-:W-:Y:S02]  /*1d30*/  ULOP3.LUT UR8, UR7, UR38, URZ, 0xfc, !UPT ;  /* 0x0000002607087292 */ /* 0x000fe4000f8efcff */
[----:B------:R-:W-:Y:S02]  /*1d40*/  ULEA UR24, UR24, UR21, 0x1 ;  /* 0x0000001518187291 */ /* 0x000fe4000f8e08ff */
[----:B------:R-:W-:-:S02]  /*1d50*/  USHF.L.U32 UR34, UR13, 0x7, URZ ;  /* 0x000000070d227899 */ /* 0x000fc400080006ff */
[----:B------:R-:W-:Y:S02]  /*1d60*/  UIADD3 UR14, UP0, UPT, UR44, 0x180, URZ ;  /* 0x000001802c0e7890 */ /* 0x000fe4000ff1e0ff */
[----:B------:R-:W-:Y:S02]  /*1d70*/  ULEA UR8, UR8, UR21, 0x1 ;  /* 0x0000001508087291 */ /* 0x000fe4000f8e08ff */
[----:B------:R-:W-:Y:S02]  /*1d80*/  UIADD3.X UR5, UPT, UPT, URZ, UR45, URZ, UP1, !UPT ;  /* 0x0000002dff057290 */ /* 0x000fe40008ffe4ff */
[----:B------:R-:W-:Y:S02]  /*1d90*/  UIADD3 UR32, UPT, UPT, UR24, 0x3400, URZ ;  /* 0x0000340018207890 */ /* 0x000fe4000fffe0ff */
[----:B------:R-:W-:Y:S02]  /*1da0*/  UPRMT UR7, URZ, 0x5410, UR30 ;  /* 0x00005410ff077896 */ /* 0x000fe4000800001e */
[----:B------:R-:W-:-:S02]  /*1db0*/  UIADD3 UR26, UPT, UPT, UR34, 0x40, URZ ;  /* 0x00000040221a7890 */ /* 0x000fc4000fffe0ff */
[----:B------:R-:W-:Y:S02]  /*1dc0*/  UIADD3 UR24, UPT, UPT, UR24, 0x5400, URZ ;  /* 0x0000540018187890 */ /* 0x000fe4000fffe0ff */
[----:B------:R-:W-:Y:S02]  /*1dd0*/  UIADD3.X UR15, UPT, UPT, URZ, UR45, URZ, UP0, !UPT ;  /* 0x0000002dff0f7290 */ /* 0x000fe400087fe4ff */
[----:B------:R-:W-:Y:S02]  /*1de0*/  UIADD3 UR16, UPT, UPT, UR8, 0x1b400, URZ ;  /* 0x0001b40008107890 */ /* 0x000fe4000fffe0ff */
[----:B------:R-:W-:Y:S02]  /*1df0*/  UPRMT UR23, URZ, 0x5410, UR29 ;  /* 0x00005410ff177896 */ /* 0x000fe4000800001d */
[----:B------:R-:W-:Y:S01]  /*1e00*/  UIADD3 UR8, UPT, UPT, UR8, 0x1d400, URZ ;  /* 0x0001d40008087890 */ /* 0x000fe2000fffe0ff */
[----:B------:R-:W-:Y:S01]  /*1e10*/  UMOV UR40, 0x0 ;  /* 0x0000000000287882 */ /* 0x000fe20000000000 */
[----:B------:R-:W-:Y:S01]  /*1e20*/  UMOV UR41, 0x10000000 ;  /* 0x1000000000297882 */ /* 0x000fe20000000000 */
[----:B------:R-:W-:Y:S01]  /*1e30*/  UMOV UR25, UR33 ;  /* 0x0000002100197c82 */ /* 0x000fe20008000000 */
[----:B------:R-:W-:Y:S01]  /*1e40*/  UMOV UR27, UR35 ;  /* 0x00000023001b7c82 */ /* 0x000fe20008000000 */
[----:B------:R-:W-:Y:S01]  /*1e50*/  UMOV UR28, UR36 ;  /* 0x00000024001c7c82 */ /* 0x000fe20008000000 */
[----:B------:R-:W-:Y:S01]  /*1e60*/  UMOV UR17, UR33 ;  /* 0x0000002100117c82 */ /* 0x000fe20008000000 */
[----:B------:R-:W-:Y:S01]  /*1e70*/  UMOV UR20, UR36 ;  /* 0x0000002400147c82 */ /* 0x000fe20008000000 */
[----:B------:R-:W-:Y:S01]  /*1e80*/  UMOV UR18, UR34 ;  /* 0x0000002200127c82 */ /* 0x000fe20008000000 */
[----:B------:R4:W-:Y:S01]  /*1e90*/  UTMALDG.3D.MULTICAST [UR32], [UR4], UR7, desc[UR40] ;  /* 0x00002820040073b4 */ /* 0x0009e20008011807 */
[----:B------:R-:W-:Y:S01]  /*1ea0*/  UMOV UR9, UR33 ;  /* 0x0000002100097c82 */ /* 0x000fe20008000000 */
[----:B------:R-:W-:Y:S01]  /*1eb0*/  UMOV UR11, UR19 ;  /* 0x00000013000b7c82 */ /* 0x000fe20008000000 */
[----:B------:R-:W-:Y:S01]  /*1ec0*/  UMOV UR12, UR36 ;  /* 0x00000024000c7c82 */ /* 0x000fe20008000000 */
[----:B------:R-:W-:Y:S01]  /*1ed0*/  UMOV UR10, UR26 ;  /* 0x0000001a000a7c82 */ /* 0x000fe20008000000 */
[----:B------:R4:W-:Y:S01]  /*1ee0*/  UTMALDG.3D.MULTICAST [UR24], [UR4], UR7, desc[UR40] ;  /* 0x00002818040073b4 */ /* 0x0009e20008011807 */
[----:B------:R4:W-:Y:S01]  /*1ef0*/  UTMALDG.3D.MULTICAST [UR16], [UR14], UR23, desc[UR40] ;  /* 0x000028100e0073b4 */ /* 0x0009e20008011817 */
[----:B------:R4:W-:Y:S02]  /*1f00*/  UTMALDG.3D.MULTICAST [UR8], [UR14], UR23, desc[UR40] ;  /* 0x000028080e0073b4 */ /* 0x0009e40008011817 */
[----:B----4-:R-:W-:Y:S01]  /*1f10*/  NOP ;  /* 0x0000000000007918 */ /* 0x010fe20000000000 */
.L_x_32:
[----:B------:R-:W-:Y:S05]  /*1f20*/  BSYNC.RECONVERGENT B0 ;  /* 0x0000000000007941 */ /* 0x000fea0003800200 */
.L_x_31:
[----:B------:R-:W-:Y:S01]  /*1f30*/  UIADD3 UR13, UPT, UPT, UR13, 0x1, URZ ;  /* 0x000000010d0d7890 */ /* 0x000fe2000fffe0ff */
[----:B------:R-:W-:Y:S01]  /*1f40*/  UMOV UR6, UR22 ;  /* 0x0000001600067c82 */ /* 0x000fe20008000000 */
[----:B------:R-:W-:Y:S02]  /*1f50*/  UMOV UR7, UR31 ;  /* 0x0000001f00077c82 */ /* 0x000fe40008000000 */
[----:B------:R-:W-:-:S09]  /*1f60*/  UISETP.NE.AND UP0, UPT, UR13, UR31, UPT ;  /* 0x0000001f0d00728c */ /* 0x000fd2000bf05270 */
[----:B------:R-:W-:Y:S05]  /*1f70*/  BRA.U UP0, `(.L_x_33) ;  /* 0xfffffff900f87547 */ /* 0x000fea000b83ffff */
.L_x_25:
[----:B------:R-:W-:Y:S01]  /*1f80*/  ULEA UR4, UR22, UR21, 0x3 ;  /* 0x0000001516047291 */ /* 0x000fe2000f8e18ff */
[----:B-1----:R-:W-:Y:S01]  /*1f90*/  SHF.L.U32 R0, R12, 0x1f, RZ ;  /* 0x0000001f0c007819 */ /* 0x002fe200000006ff */
[----:B------:R-:W-:Y:S01]  /*1fa0*/  @!P2 SYNCS.ARRIVE.TRANS64.A1T0 RZ, [UR21+0x98], RZ ;  /* 0x000098ffffffa9a7 */ /* 0x000fe20008100015 */
[----:B------:R-:W-:-:S06]  /*1fb0*/  UISETP.GT.AND UP0, UPT, UR50, UR49, UPT ;  /* 0x000000313200728c */ /* 0x000fcc000bf04270 */
[----:B--23--:R1:W2:Y:S03]  /*1fc0*/  SYNCS.PHASECHK.TRANS64.TRYWAIT P1, [UR4+0x30], R0 ;  /* 0x00003000ff0075a7 */ /* 0x00c2a60008021104 */
[----:B------:R-:W-:Y:S05]  /*1fd0*/  BRA.U !UP0, `(.L_x_34) ;  /* 0x00000005080c7547 */ /* 0x000fea000b800000 */
[----:B------:R-:W-:Y:S01]  /*1fe0*/  UIADD3 UR23, UPT, UPT, UR52, UR7, URZ ;  /* 0x0000000734177290 */ /* 0x000fe2000fffe0ff */
[----:B------:R-:W-:-:S11]  /*1ff0*/  UMOV UR6, UR22 ;  /* 0x0000001600067c82 */ /* 0x000fd60008000000 */
.L_x_42:
[----:B------:R-:W-:Y:S01]  /*2000*/  ULEA UR33, UR6, UR21, 0x3 ;  /* 0x0000001506217291 */ /* 0x000fe2000f8e18ff */
[----:B--2---:R-:W-:Y:S01]  /*2010*/  @!P4 MOV R2, 0x8000 ;  /* 0x000080000002c802 */ /* 0x004fe20000000f00 */
[----:B--23--:R-:W-:Y:S10]  /*2020*/  @P1 BRA `(.L_x_35) ;  /* 0x00000000000c1947 */ /* 0x00cff40003800000 */
[----:B------:R-:W-:-:S04]  /*2030*/  SHF.L.U32 R3, R12, 0x1f, RZ ;  /* 0x0000001f0c037819 */ /* 0x000fc800000006ff */
[----:B------:R-:W2:Y:S02]  /*2040*/  SYNCS.PHASECHK.TRANS64.TRYWAIT P0, [UR33+0x30], R3 ;  /* 0x00003003ff0075a7 */ /* 0x000ea40008001121 */
[----:B--2---:R-:W-:Y:S05]  /*2050*/  @!P0 BRA `(.L_x_36) ;  /* 0x0000005c00148947 */ /* 0x004fea0003800000 */
.L_x_35:
[----:B------:R2:W-:Y:S01]  /*2060*/  @!P4 SYNCS.ARRIVE.TRANS64 RZ, [UR33], R2 ;  /* 0x00000002ffffc9a7 */ /* 0x0005e20008000021 */
[----:B------:R-:W-:-:S04]  /*2070*/  ULOP3.LUT UR4, UR37, 0x2, URZ, 0xfc, !UPT ;  /* 0x0000000225047892 */ /* 0x000fc8000f8efcff */
[----:B------:R-:W-:-:S09]  /*2080*/  UISETP.NE.AND UP0, UPT, UR4, 0x2, UPT ;  /* 0x000000020400788c */ /* 0x000fd2000bf05270 */
[----:B------:R-:W-:Y:S05]  /*2090*/  BRA.U UP0, `(.L_x_37) ;  /* 0x0000000100047547 */ /* 0x000fea000b800000 */
[----:B------:R-:W-:Y:S05]  /*20a0*/  BPT.TRAP 0x1 ;  /* 0x000000040000795c */ /* 0x000fea0000300000 */
.L_x_37:
[----:B------:R-:W-:Y:S04]  /*20b0*/  BSSY.RECONVERGENT B0, `(.L_x_38) ;  /* 0x0000003000007945 */ /* 0x000fe80003800200 */
[----:B------:R-:W-:Y:S05]  /*20c0*/  @P3 BRA `(.L_x_39) ;  /* 0x0000000000043947 */ /* 0x000fea0003800000 */
[----:B------:R-:W-:Y:S05]  /*20d0*/  BPT.TRAP 0x1 ;  /* 0x000000040000795c */ /* 0x000fea0000300000 */
.L_x_39:
[----:B------:R-:W-:Y:S05]  /*20e0*/  BSYNC.RECONVERGENT B0 ;  /* 0x0000000000007941 */ /* 0x000fea0003800200 */
.L_x_38:
        /* <DEDUP_REMOVED lines=33> */
[----:B------:R-:W-:Y:S01]  /*2300*/  UTMALDG.3D.MULTICAST [UR32], [UR4], UR10, desc[UR40] ;  /* 0x00002820040073b4 */ /* 0x000fe2000801180a */
[----:B------:R-:W-:Y:S01]  /*2310*/  UMOV UR17, UR33 ;  /* 0x0000002100117c82 */ /* 0x000fe20008000000 */
[----:B------:R-:W-:Y:S01]  /*2320*/  UMOV UR20, UR36 ;  /* 0x0000002400147c82 */ /* 0x000fe20008000000 */
[----:B------:R-:W-:Y:S01]  /*2330*/  UMOV UR18, UR34 ;  /* 0x0000002200127c82 */ /* 0x000fe20008000000 */
[----:B------:R-:W-:Y:S01]  /*2340*/  UMOV UR9, UR33 ;  /* 0x0000002100097c82 */ /* 0x000fe20008000000 */
[----:B------:R-:W-:Y:S01]  /*2350*/  UMOV UR11, UR19 ;  /* 0x00000013000b7c82 */ /* 0x000fe20008000000 */
[----:B------:R-:W-:Y:S01]  /*2360*/  UMOV UR12, UR36 ;  /* 0x00000024000c7c82 */ /* 0x000fe20008000000 */
[----:B------:R4:W-:Y:S01]  /*2370*/  UTMALDG.3D.MULTICAST [UR24], [UR4], UR10, desc[UR40] ;  /* 0x00002818040073b4 */ /* 0x0009e2000801180a */
[----:B------:R1:W-:Y:S01]  /*2380*/  UTMALDG.3D.MULTICAST [UR16], [UR14], UR13, desc[UR40] ;  /* 0x000028100e0073b4 */ /* 0x0003e2000801180d */
[----:B----4-:R-:W-:-:S02]  /*2390*/  UMOV UR10, UR26 ;  /* 0x0000001a000a7c82 */ /* 0x010fc40008000000 */
[----:B------:R1:W-:Y:S02]  /*23a0*/  UTMALDG.3D.MULTICAST [UR8], [UR14], UR13, desc[UR40] ;  /* 0x000028080e0073b4 */ /* 0x0003e4000801180d */
[----:B-1----:R-:W-:Y:S01]  /*23b0*/  NOP ;  /* 0x0000000000007918 */ /* 0x002fe20000000000 */
.L_x_41:
[----:B------:R-:W-:Y:S05]  /*23c0*/  BSYNC.RECONVERGENT B0 ;  /* 0x0000000000007941 */ /* 0x000fea0003800200 */
.L_x_40:
[----:B------:R-:W-:Y:S01]  /*23d0*/  UIADD3 UR7, UPT, UPT, UR7, 0x1, URZ ;  /* 0x0000000107077890 */ /* 0x000fe2000fffe0ff */
[----:B------:R-:W-:-:S03]  /*23e0*/  UMOV UR6, UR22 ;  /* 0x0000001600067c82 */ /* 0x000fc60008000000 */
[----:B------:R-:W-:-:S09]  /*23f0*/  UISETP.NE.AND UP0, UPT, UR7, UR23, UPT ;  /* 0x000000170700728c */ /* 0x000fd2000bf05270 */
[----:B------:R-:W-:Y:S05]  /*2400*/  BRA.U UP0, `(.L_x_42) ;  /* 0xfffffff900fc7547 */ /* 0x000fea000b83ffff */
.L_x_34:
[C---:B------:R-:W-:Y:S01]  /*2410*/  LEA R3, R11.reuse, UR21, 0x3 ;  /* 0x000000150b037c11 */ /* 0x040fe2000f8e18ff */
[----:B------:R-:W-:Y:S01]  /*2420*/  NOP ;  /* 0x0000000000007918 */ /* 0x000fe20000000000 */
[----:B-1----:R-:W-:Y:S02]  /*2430*/  SHF.L.U32 R0, R10, 0x1f, RZ ;  /* 0x0000001f0a007819 */ /* 0x002fe400000006ff */
[----:B------:R-:W-:Y:S02]  /*2440*/  LEA R4, R11, UR21, 0x4 ;  /* 0x000000150b047c11 */ /* 0x000fe4000f8e20ff */
[----:B------:R-:W1:Y:S02]  /*2450*/  SYNCS.PHASECHK.TRANS64.TRYWAIT P0, [R3+URZ+0xa0], R0 ;  /* 0x0000a000030075a7 */ /* 0x000e6400080011ff */
[----:B-1----:R-:W-:Y:S05]  /*2460*/  @!P0 BRA `(.L_x_43) ;  /* 0x0000005800288947 */ /* 0x002fea0003800000 */
.L_x_131:
[----:B------:R-:W4:Y:S01]  /*2470*/  LDS.128 R4, [R4+0x130] ;  /* 0x0001300004047984 */ /* 0x000f220000000c00 */
[----:B------:R-:W-:Y:S01]  /*2480*/  UISETP.GE.AND UP0, UPT, UR42, 0x1, UPT ;  /* 0x000000012a00788c */ /* 0x000fe2000bf06270 */
[----:B------:R-:W-:Y:S01]  /*2490*/  @!PT LDS RZ, [RZ] ;  /* 0x00000000fffff984 */ /* 0x000fe20000000800 */
[----:B------:R-:W-:Y:S01]  /*24a0*/  @!PT LDS RZ, [RZ] ;  /* 0x00000000fffff984 */ /* 0x000fe20000000800 */
[----:B------:R-:W-:Y:S01]  /*24b0*/  @!PT LDS RZ, [RZ] ;  /* 0x00000000fffff984 */ /* 0x000fe20000000800 */
[----:B------:R-:W-:Y:S01]  /*24c0*/  @!PT LDS RZ, [RZ] ;  /* 0x00000000fffff984 */ /* 0x000fe20000000800 */
[----:B------:R1:W-:Y:S06]  /*24d0*/  MEMBAR.ALL.CTA ;  /* 0x0000000000007992 */ /* 0x0003ec0000008000 */
[----:B-1----:R-:W1:Y:S01]  /*24e0*/  FENCE.VIEW.ASYNC.S ;  /* 0x00000000000073c6 */ /* 0x002e620000000000 */
[----:B----4-:R-:W-:-:S13]  /*24f0*/  LOP3.LUT P0, RZ, R6, 0x1, RZ, 0xc0, !PT ;  /* 0x0000000106ff7812 */ /* 0x010fda000780c0ff */
[----:B-1----:R-:W-:Y:S01]  /*2500*/  VOTEU.ANY UP1, P0 ;  /* 0x0000000000ff7886 */ /* 0x002fe20000020100 */
[----:B------:R-:W-:-:S13]  /*2510*/  PLOP3.LUT P0, PT, PT, PT, UP1, 0x80, 0x8 ;  /* 0x000000000008781c */ /* 0x000fda0003f0f018 */
[----:B------:R-:W-:Y:S02]  /*2520*/  @P0 LOP3.LUT R0, R5, 0xffff, RZ, 0xc0, !PT ;  /* 0x0000ffff05000812 */ /* 0x000fe400078ec0ff */
[----:B--2---:R-:W-:Y:S02]  /*2530*/  @P0 MOV R2, R4 ;  /* 0x0000000400020202 */ /* 0x004fe40000000f00 */
[----:B------:R-:W-:Y:S01]  /*2540*/  @P0 R2UR UR5, R0 ;  /* 0x00000000000502ca */ /* 0x000fe200000e0000 */
[----:B------:R-:W-:Y:S01]  /*2550*/  VIADD R0, R3, 0xb0 ;  /* 0x000000b003007836 */ /* 0x000fe20000000000 */
[----:B------:R-:W-:Y:S02]  /*2560*/  @P0 SHF.R.U32.HI R4, RZ, 0x10, R5 ;  /* 0x00000010ff040819 */ /* 0x000fe40000011605 */
[----:B------:R-:W-:Y:S02]  /*2570*/  @P0 R2UR UR6, R2 ;  /* 0x00000000020602ca */ /* 0x000fe400000e0000 */
[----:B------:R-:W-:-:S02]  /*2580*/  PRMT R0, RZ, 0x654, R0 ;  /* 0x00000654ff007816 */ /* 0x000fc40000000000 */
[----:B------:R-:W-:Y:S02]  /*2590*/  @P0 R2UR UR4, R4 ;  /* 0x00000000040402ca */ /* 0x000fe400000e0000 */
[----:B------:R1:W-:Y:S03]  /*25a0*/  SYNCS.ARRIVE.TRANS64.RED.A1T0 RZ, [R0+URZ], RZ ;  /* 0x000000ff00ff79a7 */ /* 0x0003e600081004ff */
[----:B------:R-:W-:-:S04]  /*25b0*/  @UP1 UMOV UR43, UR5 ;  /* 0x00000005002b1c82 */ /* 0x000fc80008000000 */
[----:B------:R-:W-:-:S04]  /*25c0*/  @UP1 UMOV UR46, UR6 ;  /* 0x00000006002e1c82 */ /* 0x000fc80008000000 */
[----:B------:R-:W-:Y:S01]  /*25d0*/  @UP1 UMOV UR36, UR4 ;  /* 0x0000000400241c82 */ /* 0x000fe20008000000 */
[----:B------:R-:W-:Y:S05]  /*25e0*/  BRA.U !UP0, `(.L_x_44) ;  /* 0x0000000108d47547 */ /* 0x000fea000b800000 */
[----:B------:R-:W2:Y:S01]  /*25f0*/  LDCU.128 UR12, c[0x0][0xb10] ;  /* 0x00016200ff0c77ac */ /* 0x000ea20008000c00 */
[----:B------:R-:W4:Y:S01]  /*2600*/  LDCU UR23, c[0x0][0xb20] ;  /* 0x00016400ff1777ac */ /* 0x000f220008000800 */
[----:B------:R-:W3:Y:S01]  /*2610*/  LDCU UR20, c[0x0][0xb0c] ;  /* 0x00016180ff1477ac */ /* 0x000ee20008000800 */
[----:B------:R-:W1:Y:S01]  /*2620*/  LDCU.64 UR8, c[0x0][0xb28] ;  /* 0x00016500ff0877ac */ /* 0x000e620008000a00 */
[----:B------:R-:W-:Y:S02]  /*2630*/  UISETP.NE.AND UP3, UPT, UR42, 0x1, UPT ;  /* 0x000000012a00788c */ /* 0x000fe4000bf65270 */
[----:B--2---:R-:W-:Y:S02]  /*2640*/  UIMAD.WIDE.U32 UR6, UR47, UR15, URZ ;  /* 0x0000000f2f0672a5 */ /* 0x004fe4000f8e00ff */
[----:B------:R-:W-:Y:S02]  /*2650*/  UIMAD.WIDE.U32 UR4, UR48, UR12, URZ ;  /* 0x0000000c300472a5 */ /* 0x000fe4000f8e00ff */
[----:B------:R-:W-:-:S02]  /*2660*/  UISETP.NE.AND UP0, UPT, UR14, 0x1, UPT ;  /* 0x000000010e00788c */ /* 0x000fc4000bf05270 */
[----:B------:R-:W-:Y:S01]  /*2670*/  UIMAD.WIDE.U32 UR18, UR43, UR15, URZ ;  /* 0x0000000f2b1272a5 */ /* 0x000fe2000f8e00ff */
[----:B------:R-:W-:Y:S02]  /*2680*/  UMOV UR6, UR7 ;  /* 0x0000000700067c82 */ /* 0x000fe40008000000 */
[----:B------:R-:W-:Y:S01]  /*2690*/  UMOV UR4, UR5 ;  /* 0x0000000500047c82 */ /* 0x000fe20008000000 */
[----:B----4-:R-:W-:Y:S02]  /*26a0*/  USHF.R.U32.HI UR6, URZ, UR23, UR6 ;  /* 0x00000017ff067299 */ /* 0x010fe40008011606 */
[----:B---3--:R-:W-:Y:S02]  /*26b0*/  UISETP.NE.AND UP2, UPT, UR20, 0x1, UPT ;  /* 0x000000011400788c */ /* 0x008fe4000bf45270 */
[----:B------:R-:W-:Y:S02]  /*26c0*/  USHF.R.U32.HI UR4, URZ, UR13, UR4 ;  /* 0x0000000dff047299 */ /* 0x000fe40008011604 */
[----:B------:R-:W-:-:S02]  /*26d0*/  USEL UR5, UR47, UR6, !UP0 ;  /* 0x000000062f057287 */ /* 0x000fc4000c000000 */
[----:B------:R-:W-:Y:S02]  /*26e0*/  USEL UR6, UR48, UR4, !UP2 ;  /* 0x0000000430067287 */ /* 0x000fe4000d000000 */
[----:B-1----:R-:W-:Y:S01]  /*26f0*/  UIMAD.WIDE.U32 UR10, UR5, UR8, URZ ;  /* 0x00000008050a72a5 */ /* 0x002fe2000f8e00ff */
[----:B------:R-:W-:Y:S01]  /*2700*/  UMOV UR4, UR19 ;  /* 0x0000001300047c82 */ /* 0x000fe20008000000 */
[----:B------:R-:W-:Y:S02]  /*2710*/  UIMAD.WIDE.U32 UR16, UR46, UR12, URZ ;  /* 0x0000000c2e1072a5 */ /* 0x000fe4000f8e00ff */
[----:B------:R-:W-:-:S03]  /*2720*/  UIMAD.WIDE.U32 UR18, UR6, UR8, URZ ;  /* 0x00000008061272a5 */ /* 0x000fc6000f8e00ff */
[----:B------:R-:W-:Y:S01]  /*2730*/  UMOV UR10, UR11 ;  /* 0x0000000b000a7c82 */ /* 0x000fe20008000000 */
[----:B------:R-:W-:Y:S02]  /*2740*/  USHF.R.U32.HI UR4, URZ, UR23, UR4 ;  /* 0x00000017ff047299 */ /* 0x000fe40008011604 */
[----:B------:R-:W-:Y:S01]  /*2750*/  @UP3 USHF.R.U32.HI UR5, URZ, UR9, UR10 ;  /* 0x00000009ff053299 */ /* 0x000fe2000801160a */
[----:B------:R-:W-:Y:S01]  /*2760*/  UMOV UR16, UR17 ;  /* 0x0000001100107c82 */ /* 0x000fe20008000000 */
[----:B------:R-:W-:Y:S01]  /*2770*/  UMOV UR18, UR19 ;  /* 0x0000001300127c82 */ /* 0x000fe20008000000 */
[----:B------:R-:W-:Y:S02]  /*2780*/  USHF.R.U32.HI UR13, URZ, UR13, UR16 ;  /* 0x0000000dff0d7299 */ /* 0x000fe40008011610 */
[----:B------:R-:W-:Y:S02]  /*2790*/  USEL UR4, UR43, UR4, !UP0 ;  /* 0x000000042b047287 */ /* 0x000fe4000c000000 */
[----:B------:R-:W-:-:S02]  /*27a0*/  @UP3 USHF.R.U32.HI UR6, URZ, UR9, UR18 ;  /* 0x00000009ff063299 */ /* 0x000fc40008011612 */
[----:B------:R-:W-:Y:S02]  /*27b0*/  UIMAD UR7, UR42, UR5, URZ ;  /* 0x000000052a0772a4 */ /* 0x000fe4000f8e02ff */
[----:B------:R-:W-:Y:S02]  /*27c0*/  USEL UR5, UR46, UR13, !UP2 ;  /* 0x0000000d2e057287 */ /* 0x000fe4000d000000 */
[----:B------:R-:W-:Y:S02]  /*27d0*/  UIMAD UR10, UR42, UR6, URZ ;  /* 0x000000062a0a72a4 */ /* 0x000fe4000f8e02ff */
[----:B------:R-:W-:Y:S02]  /*27e0*/  UISETP.GE.AND UP0, UPT, UR4, UR7, UPT ;  /* 0x000000070400728c */ /* 0x000fe4000bf06270 */
[----:B------:R-:W-:Y:S02]  /*27f0*/  UIMAD.WIDE.U32 UR12, UR4, UR8, URZ ;  /* 0x00000008040c72a5 */ /* 0x000fe4000f8e00ff */
[----:B------:R-:W-:-:S02]  /*2800*/  UISETP.GE.OR UP0, UPT, UR5, UR10, UP0 ;  /* 0x0000000a0500728c */ /* 0x000fc40008706670 */
        /* <DEDUP_REMOVED lines=19> */
.L_x_44:
[----:B------:R-:W2:Y:S02]  /*2940*/  LDCU UR4, c[0x0][0xb30] ;  /* 0x00016600ff0477ac */ /* 0x000ea40008000800 */
[----:B--2---:R-:W-:-:S09]  /*2950*/  UISETP.NE.AND UP0, UPT, UR4, 0x1, UPT ;  /* 0x000000010400788c */ /* 0x004fd2000bf05270 */
[----:B------:R-:W-:Y:S05]  /*2960*/  BRA.U UP0, `(.L_x_45) ;  /* 0x0000000100447547 */ /* 0x000fea000b800000 */
[----:B------:R-:W2:Y:S01]  /*2970*/  LDCU.128 UR8, c[0x0][0xb10] ;  /* 0x00016200ff0877ac */ /* 0x000ea20008000c00 */
[----:B------:R-:W4:Y:S01]  /*2980*/  LDCU UR12, c[0x0][0xb0c] ;  /* 0x00016180ff0c77ac */ /* 0x000f220008000800 */
[----:B------:R-:W1:Y:S01]  /*2990*/  LDCU UR13, c[0x0][0xb20] ;  /* 0x00016400ff0d77ac */ /* 0x000e620008000800 */
[----:B--2---:R-:W-:Y:S02]  /*29a0*/  UIMAD.WIDE.U32 UR6, UR46, UR8, URZ ;  /* 0x000000082e0672a5 */ /* 0x004fe4000f8e00ff */
[----:B------:R-:W-:Y:S02]  /*29b0*/  UIMAD.WIDE.U32 UR4, UR43, UR11, URZ ;  /* 0x0000000b2b0472a5 */ /* 0x000fe4000f8e00ff */
[----:B----4-:R-:W-:Y:S02]  /*29c0*/  UISETP.NE.AND UP2, UPT, UR12, 0x1, UPT ;  /* 0x000000010c00788c */ /* 0x010fe4000bf45270 */
[----:B------:R-:W-:Y:S01]  /*29d0*/  UISETP.NE.AND UP0, UPT, UR10, 0x1, UPT ;  /* 0x000000010a00788c */ /* 0x000fe2000bf05270 */
[----:B------:R-:W-:-:S02]  /*29e0*/  UMOV UR6, UR7 ;  /* 0x0000000700067c82 */ /* 0x000fc40008000000 */
[----:B------:R-:W-:Y:S01]  /*29f0*/  UMOV UR4, UR5 ;  /* 0x0000000500047c82 */ /* 0x000fe20008000000 */
[----:B------:R-:W-:Y:S02]  /*2a00*/  USHF.R.U32.HI UR9, URZ, UR9, UR6 ;  /* 0x00000009ff097299 */ /* 0x000fe40008011606 */
[----:B-1----:R-:W-:Y:S02]  /*2a10*/  USHF.R.U32.HI UR4, URZ, UR13, UR4 ;  /* 0x0000000dff047299 */ /* 0x002fe40008011604 */
[----:B------:R-:W-:Y:S02]  /*2a20*/  USEL UR5, UR46, UR9, !UP2 ;  /* 0x000000092e057287 */ /* 0x000fe4000d000000 */
[----:B------:R-:W-:-:S04]  /*2a30*/  USEL UR4, UR43, UR4, !UP0 ;  /* 0x000000042b047287 */ /* 0x000fc8000c000000 */
[----:B------:R-:W-:Y:S02]  /*2a40*/  UIADD3 UR6, UPT, UPT, UR5, -UR4, URZ ;  /* 0x8000000405067290 */ /* 0x000fe4000fffe0ff */
[----:B------:R-:W-:Y:S02]  /*2a50*/  UIADD3 UR4, UPT, UPT, -UR5, UR4, URZ ;  /* 0x0000000405047290 */ /* 0x000fe4000fffe1ff */
[----:B------:R-:W-:Y:S02]  /*2a60*/  UIMAD UR43, UR6, UR10, UR43 ;  /* 0x0000000a062b72a4 */ /* 0x000fe4000f8e022b */
[----:B------:R-:W-:-:S12]  /*2a70*/  UIMAD UR46, UR4, UR12, UR46 ;  /* 0x0000000c042e72a4 */ /* 0x000fd8000f8e022e */
.L_x_45:
[----:B------:R-:W-:Y:S01]  /*2a80*/  VIADD R11, R11, 0x1 ;  /* 0x000000010b0b7836 */ /* 0x000fe20000000000 */
[----:B------:R-:W-:Y:S02]  /*2a90*/  R2UR UR5, R48 ;  /* 0x00000000300572ca */ /* 0x000fe400000e0000 */
[----:B------:R-:W-:Y:S02]  /*2aa0*/  R2UR UR4, R47 ;  /* 0x000000002f0472ca */ /* 0x000fe400000e0000 */
[C---:B------:R-:W-:Y:S02]  /*2ab0*/  ISETP.NE.AND P0, PT, R11.reuse, 0x2, PT ;  /* 0x000000020b00780c */ /* 0x040fe40003f05270 */
[----:B------:R-:W-:Y:S02]  /*2ac0*/  PLOP3.LUT P2, PT, PT, PT, PT, 0x80, 0x8 ;  /* 0x000000000008781c */ /* 0x000fe40003f4f070 */
[----:B-1----:R-:W-:Y:S02]  /*2ad0*/  SEL R0, RZ, 0x1, P0 ;  /* 0x00000001ff007807 */ /* 0x002fe40000000000 */
[----:B------:R-:W-:-:S02]  /*2ae0*/  SEL R11, R11, RZ, P0 ;  /* 0x000000ff0b0b7207 */ /* 0x000fc40000000000 */
[----:B------:R-:W-:Y:S01]  /*2af0*/  LOP3.LUT R10, R10, R0, RZ, 0x3c, !PT ;  /* 0x000000000a0a7212 */ /* 0x000fe200078e3cff */
[----:B------:R-:W-:Y:S02]  /*2b00*/  UIADD3 UR25, UPT, UPT, UR46, UR5, URZ ;  /* 0x000000052e197290 */ /* 0x000fe4000fffe0ff */
[----:B------:R-:W-:Y:S01]  /*2b10*/  UIADD3 UR26, UPT, UPT, UR43, UR4, URZ ;  /* 0x000000042b1a7290 */ /* 0x000fe2000fffe0ff */
[----:B------:R-:W-:Y:S11]  /*2b20*/  BRA.U UP1, `(.L_x_46) ;  /* 0xffffffed01987547 */ /* 0x000ff6000b83ffff */
[----:B------:R-:W-:Y:S01]  /*2b30*/  UIADD3 UR21, UPT, UPT, UR21, 0x30, URZ ;  /* 0x0000003015157890 */ /* 0x000fe2000fffe0ff */
[----:B------:R-:W-:-:S03]  /*2b40*/  SHF.L.U32 R2, R12, 0x1f, RZ ;  /* 0x0000001f0c027819 */ /* 0x000fc600000006ff */
[----:B------:R-:W-:-:S09]  /*2b50*/  ULEA UR4, UR22, UR21, 0x3 ;  /* 0x0000001516047291 */ /* 0x000fd2000f8e18ff */
[----:B------:R-:W1:Y:S02]  /*2b60*/  SYNCS.PHASECHK.TRANS64.TRYWAIT P0, [UR4], R2 ;  /* 0x00000002ff0075a7 */ /* 0x000e640008001104 */
[----:B-1----:R-:W-:Y:S05]  /*2b70*/  @!P0 BRA `(.L_x_47) ;  /* 0x0000005000788947 */ /* 0x002fea0003800000 */
.L_x_133:
[----:B------:R-:W-:-:S04]  /*2b80*/  UIADD3 UR4, UPT, UPT, UR22, 0x1, URZ ;  /* 0x0000000116047890 */ /* 0x000fc8000fffe0ff */
[----:B------:R-:W-:-:S04]  /*2b90*/  UISETP.NE.AND UP0, UPT, UR4, 0x6, UPT ;  /* 0x000000060400788c */ /* 0x000fc8000bf05270 */
[----:B------:R-:W-:Y:S02]  /*2ba0*/  USEL UR6, URZ, 0x1, UP0 ;  /* 0x00000001ff067887 */ /* 0x000fe40008000000 */
[----:B------:R-:W-:-:S04]  /*2bb0*/  USEL UR4, UR4, URZ, UP0 ;  /* 0x000000ff04047287 */ /* 0x000fc80008000000 */
[----:B------:R-:W-:Y:S01]  /*2bc0*/  ULEA UR5, UR4, UR21, 0x3 ;  /* 0x0000001504057291 */ /* 0x000fe2000f8e18ff */
[----:B-1----:R-:W-:-:S04]  /*2bd0*/  LOP3.LUT R2, R12, UR6, RZ, 0x3c, !PT ;  /* 0x000000060c027c12 */ /* 0x002fc8000f8e3cff */
[----:B------:R-:W-:-:S04]  /*2be0*/  SHF.L.U32 R3, R2, 0x1f, RZ ;  /* 0x0000001f02037819 */ /* 0x000fc800000006ff */
[----:B------:R-:W1:Y:S02]  /*2bf0*/  SYNCS.PHASECHK.TRANS64.TRYWAIT P0, [UR5], R3 ;  /* 0x00000003ff0075a7 */ /* 0x000e640008001105 */
[----:B-1----:R-:W-:Y:S05]  /*2c00*/  @!P0 BRA `(.L_x_48) ;  /* 0x00000050006c8947 */ /* 0x002fea0003800000 */
.L_x_135:
[----:B------:R-:W-:-:S04]  /*2c10*/  UIADD3 UR4, UPT, UPT, UR4, 0x1, URZ ;  /* 0x0000000104047890 */ /* 0x000fc8000fffe0ff */
[----:B------:R-:W-:-:S04]  /*2c20*/  UISETP.NE.AND UP0, UPT, UR4, 0x6, UPT ;  /* 0x000000060400788c */ /* 0x000fc8000bf05270 */
[----:B------:R-:W-:Y:S02]  /*2c30*/  USEL UR6, URZ, 0x1, UP0 ;  /* 0x00000001ff067887 */ /* 0x000fe40008000000 */
[----:B------:R-:W-:-:S04]  /*2c40*/  USEL UR4, UR4, URZ, UP0 ;  /* 0x000000ff04047287 */ /* 0x000fc80008000000 */
[----:B------:R-:W-:Y:S01]  /*2c50*/  ULEA UR5, UR4, UR21, 0x3 ;  /* 0x0000001504057291 */ /* 0x000fe2000f8e18ff */
[----:B------:R-:W-:-:S04]  /*2c60*/  LOP3.LUT R2, R2, UR6, RZ, 0x3c, !PT ;  /* 0x0000000602027c12 */ /* 0x000fc8000f8e3cff */
[----:B-1----:R-:W-:-:S04]  /*2c70*/  SHF.L.U32 R3, R2, 0x1f, RZ ;  /* 0x0000001f02037819 */ /* 0x002fc800000006ff */
[----:B------:R-:W1:Y:S02]  /*2c80*/  SYNCS.PHASECHK.TRANS64.TRYWAIT P0, [UR5], R3 ;  /* 0x00000003ff0075a7 */ /* 0x000e640008001105 */
[----:B-1----:R-:W-:Y:S05]  /*2c90*/  @!P0 BRA `(.L_x_49) ;  /* 0x0000005000608947 */ /* 0x002fea0003800000 */
.L_x_137:
        /* <DEDUP_REMOVED lines=9> */
.L_x_139:
        /* <DEDUP_REMOVED lines=9> */
.L_x_141:
[----:B------:R-:W-:-:S04]  /*2dc0*/  UIADD3 UR4, UPT, UPT, UR4, 0x1, URZ ;  /* 0x0000000104047890 */ /* 0x000fc8000fffe0ff */
[----:B------:R-:W-:-:S04]  /*2dd0*/  UISETP.NE.AND UP0, UPT, UR4, 0x6, UPT ;  /* 0x000000060400788c */ /* 0x000fc8000bf05270 */
[----:B------:R-:W-:Y:S02]  /*2de0*/  USEL UR5, URZ, 0x1, UP0 ;  /* 0x00000001ff057887 */ /* 0x000fe40008000000 */
[----:B------:R-:W-:-:S04]  /*2df0*/  USEL UR4, UR4, URZ, UP0 ;  /* 0x000000ff04047287 */ /* 0x000fc80008000000 */
[----:B------:R-:W-:Y:S01]  /*2e00*/  ULEA UR4, UR4, UR21, 0x3 ;  /* 0x0000001504047291 */ /* 0x000fe2000f8e18ff */
[----:B------:R-:W-:-:S04]  /*2e10*/  LOP3.LUT R2, R2, UR5, RZ, 0x3c, !PT ;  /* 0x0000000502027c12 */ /* 0x000fc8000f8e3cff */
[----:B------:R-:W-:Y:S01]  /*2e20*/  SHF.L.U32 R2, R2, 0x1f, RZ ;  /* 0x0000001f02027819 */ /* 0x000fe200000006ff */
[----:B-1----:R-:W-:-:S07]  /*2e30*/  IMAD.U32 R0, RZ, RZ, UR4 ;  /* 0x00000004ff007e24 */ /* 0x002fce000f8e00ff */
.L_x_52:
[----:B-1----:R1:W2:Y:S02]  /*2e40*/  SYNCS.PHASECHK.TRANS64.TRYWAIT P0, [R0+URZ], R2 ;  /* 0x00000002000075a7 */ /* 0x0022a400080011ff */
[----:B--2---:R-:W-:Y:S05]  /*2e50*/  @!P0 NANOSLEEP.SYNCS 0x989680 ;  /* 0x009896800000895d */ /* 0x004fea0003900000 */
[----:B------:R-:W2:Y:S02]  /*2e60*/  @!P0 SYNCS.PHASECHK.TRANS64 P0, [R0+URZ], R2 ;  /* 0x00000002000085a7 */ /* 0x000ea400080010ff */
[----:B--2---:R-:W-:Y:S05]  /*2e70*/  @P0 EXIT ;  /* 0x000000000000094d */ /* 0x004fea0003800000 */
[----:B------:R-:W-:Y:S05]  /*2e80*/  BRA `(.L_x_52) ;  /* 0xfffffffc00ec7947 */ /* 0x000fea000383ffff */
.L_x_22:
[----:B------:R-:W-:-:S04]  /*2e90*/  UISETP.NE.AND UP0, UPT, UR54, URZ, UPT ;  /* 0x000000ff3600728c */ /* 0x000fc8000bf05270 */
[----:B------:R-:W-:-:S09]  /*2ea0*/  UISETP.NE.OR UP0, UPT, UR22, 0x1, UP0 ;  /* 0x000000011600788c */ /* 0x000fd20008705670 */
[----:B------:R-:W-:Y:S05]  /*2eb0*/  BRA.U UP0, `(.L_x_53) ;  /* 0x0000000500487547 */ /* 0x000fea000b800000 */
[----:B------:R-:W-:Y:S01]  /*2ec0*/  ISETP.GE.U32.AND P2, PT, R0, 0x4, PT ;  /* 0x000000040000780c */ /* 0x000fe20003f46070 */
[----:B------:R-:W-:Y:S01]  /*2ed0*/  IMAD.MOV.U32 R12, RZ, RZ, 0x1 ;  /* 0x00000001ff0c7424 */ /* 0x000fe200078e00ff */
[----:B------:R-:W-:Y:S02]  /*2ee0*/  CS2R R10, SRZ ;  /* 0x00000000000a7805 */ /* 0x000fe4000001ff00 */
[----:B------:R-:W-:Y:S01]  /*2ef0*/  CS2R R8, SRZ ;  /* 0x0000000000087805 */ /* 0x000fe2000001ff00 */
[----:B------:R-:W-:Y:S01]  /*2f00*/  UMOV UR6, 0x400 ;  /* 0x0000040000067882 */ /* 0x000fe20000000000 */
[----:B------:R-:W-:Y:S01]  /*2f10*/  UMOV UR5, URZ ;  /* 0x000000ff00057c82 */ /* 0x000fe20008000000 */
[----:B------:R-:W-:-:S12]  /*2f20*/  ULEA UR6, UR54, UR6, 0x18 ;  /* 0x0000000636067291 */ /* 0x000fd8000f8ec0ff */
.L_x_57:
[----:B------:R-:W-:Y:S02]  /*2f30*/  LEA R2, R8, UR6, 0x3 ;  /* 0x0000000608027c11 */ /* 0x000fe4000f8e18ff */
[----:B------:R-:W-:-:S03]  /*2f40*/  SHF.L.U32 R4, R9, 0x1f, RZ ;  /* 0x0000001f09047819 */ /* 0x000fc600000006ff */
[----:B------:R-:W-:Y:S01]  /*2f50*/  VIADD R5, R2, 0x110 ;  /* 0x0000011002057836 */ /* 0x000fe20000000000 */
[----:B------:R-:W2:Y:S02]  /*2f60*/  SYNCS.PHASECHK.TRANS64.TRYWAIT P0, [R2+URZ+0x100], R4 ;  /* 0x00010004020075a7 */ /* 0x000ea400080011ff */
[----:B--2---:R-:W-:Y:S05]  /*2f70*/  @!P0 BRA `(.L_x_54) ;  /* 0x0000004c00f08947 */ /* 0x004fea0003800000 */
.L_x_142:
[----:B------:R-:W-:Y:S01]  /*2f80*/  ULEA UR4, UR5, UR6, 0x3 ;  /* 0x0000000605047291 */ /* 0x000fe2000f8e18ff */
[----:B--2---:R-:W-:Y:S01]  /*2f90*/  PRMT R2, RZ, 0x654, R5 ;  /* 0x00000654ff027816 */ /* 0x004fe20000000005 */
[----:B------:R-:W-:Y:S01]  /*2fa0*/  @!P2 IMAD.MOV.U32 R4, RZ, RZ, 0x10 ;  /* 0x00000010ff04a424 */ /* 0x000fe200078e00ff */
[----:B------:R-:W-:Y:S01]  /*2fb0*/  SHF.L.U32 R5, R12, 0x1f, RZ ;  /* 0x0000001f0c057819 */ /* 0x000fe200000006ff */
[----:B------:R-:W-:Y:S01]  /*2fc0*/  UIADD3 UR7, UPT, UPT, UR4, 0xa0, URZ ;  /* 0x000000a004077890 */ /* 0x000fe2000fffe0ff */
[----:B------:R2:W-:Y:S05]  /*2fd0*/  SYNCS.ARRIVE.TRANS64.RED.A1T0 RZ, [R2+URZ], RZ ;  /* 0x000000ff02ff79a7 */ /* 0x0005ea00081004ff */
[----:B------:R-:W-:Y:S01]  /*2fe0*/  IMAD.U32 R6, RZ, RZ, UR7 ;  /* 0x00000007ff067e24 */ /* 0x000fe2000f8e00ff */
[----:B------:R-:W3:Y:S04]  /*2ff0*/  SYNCS.PHASECHK.TRANS64.TRYWAIT P0, [UR4+0xb0], R5 ;  /* 0x0000b005ff0075a7 */ /* 0x000ee80008001104 */
[----:B------:R-:W-:Y:S01]  /*3000*/  PRMT R6, R0, 0x654, R6 ;  /* 0x0000065400067816 */ /* 0x000fe20000000006 */
[----:B--23--:R-:W-:Y:S06]  /*3010*/  @!P0 BRA `(.L_x_55) ;  /* 0x0000004c00dc8947 */ /* 0x00cfec0003800000 */
.L_x_144:
[----:B------:R-:W-:Y:S01]  /*3020*/  ULEA UR8, UR5, UR6, 0x4 ;  /* 0x0000000605087291 */ /* 0x000fe2000f8e20ff */
[----:B------:R-:W-:Y:S01]  /*3030*/  SEL R3, R6, R3, !P2 ;  /* 0x0000000306037207 */ /* 0x000fe20005000000 */
[----:B------:R-:W-:Y:S01]  /*3040*/  UIADD3 UR9, UPT, UPT, UR4, 0xa0, URZ ;  /* 0x000000a004097890 */ /* 0x000fe2000fffe0ff */
[----:B--2---:R-:W-:Y:S01]  /*3050*/  LEA R2, R11, UR6, 0x3 ;  /* 0x000000060b027c11 */ /* 0x004fe2000f8e18ff */
[----:B------:R-:W-:Y:S01]  /*3060*/  UIADD3 UR8, UPT, UPT, UR8, 0x130, URZ ;  /* 0x0000013008087890 */ /* 0x000fe2000fffe0ff */
[----:B------:R2:W-:Y:S01]  /*3070*/  @!P2 SYNCS.ARRIVE.TRANS64.RED RZ, [R3+URZ], R4 ;  /* 0x0000000403ffa9a7 */ /* 0x0005e200080004ff */
[----:B------:R-:W-:Y:S01]  /*3080*/  UIADD3 UR4, UPT, UPT, UR5, 0x1, URZ ;  /* 0x0000000105047890 */ /* 0x000fe2000fffe0ff */
[----:B------:R-:W-:-:S03]  /*3090*/  VIADD R8, R8, 0x1 ;  /* 0x0000000108087836 */ /* 0x000fc60000000000 */
[----:B------:R-:W-:Y:S02]  /*30a0*/  UISETP.NE.AND UP0, UPT, UR4, 0x2, UPT ;  /* 0x000000020400788c */ /* 0x000fe4000bf05270 */
[----:B------:R-:W-:Y:S01]  /*30b0*/  ISETP.NE.AND P0, PT, R8, 0x2, PT ;  /* 0x000000020800780c */ /* 0x000fe20003f05270 */
[----:B------:R-:W-:Y:S06]  /*30c0*/  UGETNEXTWORKID.BROADCAST [UR8], [UR9] ;  /* 0x00000000080073ca */ /* 0x000fec0008000100 */
[----:B------:R-:W-:Y:S02]  /*30d0*/  USEL UR7, URZ, 0x1, UP0 ;  /* 0x00000001ff077887 */ /* 0x000fe40008000000 */
[----:B------:R-:W-:-:S04]  /*30e0*/  USEL UR5, UR4, URZ, UP0 ;  /* 0x000000ff04057287 */ /* 0x000fc80008000000 */
[----:B------:R-:W-:Y:S02]  /*30f0*/  LOP3.LUT R12, R12, UR7, RZ, 0x3c, !PT ;  /* 0x000000070c0c7c12 */ /* 0x000fe4000f8e3cff */
[----:B--2---:R-:W-:-:S04]  /*3100*/  SHF.L.U32 R4, R10, 0x1f, RZ ;  /* 0x0000001f0a047819 */ /* 0x004fc800000006ff */
[----:B------:R-:W2:Y:S02]  /*3110*/  SYNCS.PHASECHK.TRANS64.TRYWAIT P1, [R2+URZ+0xa0], R4 ;  /* 0x0000a004020075a7 */ /* 0x000ea400080211ff */
[----:B--2---:R-:W-:Y:S05]  /*3120*/  @!P1 BRA `(.L_x_56) ;  /* 0x0000004c00b09947 */ /* 0x004fea0003800000 */
.L_x_145:
[C---:B--2---:R-:W-:Y:S01]  /*3130*/  LEA R4, R11.reuse, UR6, 0x4 ;  /* 0x000000060b047c11 */ /* 0x044fe2000f8e20ff */
[----:B------:R-:W-:Y:S01]  /*3140*/  VIADD R2, R2, 0xb0 ;  /* 0x000000b002027836 */ /* 0x000fe20000000000 */
[----:B------:R-:W-:Y:S01]  /*3150*/  SEL R8, R8, RZ, P0 ;  /* 0x000000ff08087207 */ /* 0x000fe20000000000 */
[----:B------:R-:W-:-:S03]  /*3160*/  VIADD R11, R11, 0x1 ;  /* 0x000000010b0b7836 */ /* 0x000fc60000000000 */
[----:B------:R-:W2:Y:S01]  /*3170*/  LDS.128 R4, [R4+0x130] ;  /* 0x0001300004047984 */ /* 0x000ea20000000c00 */
[----:B------:R-:W-:Y:S02]  /*3180*/  PRMT R2, RZ, 0x654, R2 ;  /* 0x00000654ff027816 */ /* 0x000fe40000000002 */
[C---:B------:R-:W-:Y:S01]  /*3190*/  ISETP.NE.AND P1, PT, R11.reuse, 0x2, PT ;  /* 0x000000020b00780c */ /* 0x040fe20003f25270 */
[----:B------:R-:W-:Y:S01]  /*31a0*/  @!PT LDS RZ, [RZ] ;  /* 0x00000000fffff984 */ /* 0x000fe20000000800 */
[----:B------:R-:W-:Y:S01]  /*31b0*/  @!PT LDS RZ, [RZ] ;  /* 0x00000000fffff984 */ /* 0x000fe20000000800 */
[----:B------:R-:W-:Y:S01]  /*31c0*/  @!PT LDS RZ, [RZ] ;  /* 0x00000000fffff984 */ /* 0x000fe20000000800 */
[----:B------:R-:W-:Y:S01]  /*31d0*/  @!PT LDS RZ, [RZ] ;  /* 0x00000000fffff984 */ /* 0x000fe20000000800 */
[----:B------:R3:W-:Y:S06]  /*31e0*/  MEMBAR.ALL.CTA ;  /* 0x0000000000007992 */ /* 0x0007ec0000008000 */
[----:B---3--:R-:W3:Y:S01]  /*31f0*/  FENCE.VIEW.ASYNC.S ;  /* 0x00000000000073c6 */ /* 0x008ee20000000000 */
[----:B------:R-:W-:Y:S01]  /*3200*/  SEL R11, R11, RZ, P1 ;  /* 0x000000ff0b0b7207 */ /* 0x000fe20000800000 */
[----:B---3--:R3:W-:Y:S01]  /*3210*/  SYNCS.ARRIVE.TRANS64.RED.A1T0 RZ, [R2+URZ], RZ ;  /* 0x000000ff02ff79a7 */ /* 0x0087e200081004ff */
[----:B--2---:R-:W-:-:S02]  /*3220*/  LOP3.LUT P3, RZ, R6, 0x1, RZ, 0xc0, !PT ;  /* 0x0000000106ff7812 */ /* 0x004fc4000786c0ff */
[----:B------:R-:W-:-:S04]  /*3230*/  SEL R4, RZ, 0x1, P1 ;  /* 0x00000001ff047807 */ /* 0x000fc80000800000 */
[----:B------:R-:W-:Y:S02]  /*3240*/  LOP3.LUT R10, R10, R4, RZ, 0x3c, !PT ;  /* 0x000000040a0a7212 */ /* 0x000fe400078e3cff */
[----:B---3--:R-:W-:-:S04]  /*3250*/  SEL R2, RZ, 0x1, P0 ;  /* 0x00000001ff027807 */ /* 0x008fc80000000000 */
[----:B------:R-:W-:Y:S01]  /*3260*/  LOP3.LUT R9, R9, R2, RZ, 0x3c, !PT ;  /* 0x0000000209097212 */ /* 0x000fe200078e3cff */
[----:B------:R-:W-:Y:S06]  /*3270*/  @P3 BRA `(.L_x_57) ;  /* 0xfffffffc002c3947 */ /* 0x000fec000383ffff */
[----:B------:R-:W-:Y:S01]  /*3280*/  ULEA UR4, UR5, UR6, 0x3 ;  /* 0x0000000605047291 */ /* 0x000fe2000f8e18ff */
[----:B------:R-:W-:-:S08]  /*3290*/  SHF.L.U32 R2, R12, 0x1f, RZ ;  /* 0x0000001f0c027819 */ /* 0x000fd000000006ff */
[----:B------:R-:W2:Y:S02]  /*32a0*/  SYNCS.PHASECHK.TRANS64 P0, [UR4+0xb0], R2 ;  /* 0x0000b002ff0075a7 */ /* 0x000ea40008001004 */
[----:B--2---:R-:W-:Y:S05]  /*32b0*/  @P0 BRA `(.L_x_58) ;  /* 0x0000000000080947 */ /* 0x004fea0003800000 */
[----:B------:R-:W2:Y:S02]  /*32c0*/  SYNCS.PHASECHK.TRANS64.TRYWAIT P0, [UR4+0xb0], R2 ;  /* 0x0000b002ff0075a7 */ /* 0x000ea40008001104 */
[----:B--2---:R-:W-:Y:S05]  /*32d0*/  @!P0 BRA `(.L_x_59) ;  /* 0x0000004c00588947 */ /* 0x004fea0003800000 */
.L_x_58:
[----:B------:R-:W-:-:S04]  /*32e0*/  UIADD3 UR7, UPT, UPT, UR5, 0x1, URZ ;  /* 0x0000000105077890 */ /* 0x000fc8000fffe0ff */
[----:B------:R-:W-:-:S04]  /*32f0*/  UISETP.NE.AND UP0, UPT, UR7, 0x2, UPT ;  /* 0x000000020700788c */ /* 0x000fc8000bf05270 */
[----:B------:R-:W-:Y:S02]  /*3300*/  USEL UR8, URZ, 0x1, UP0 ;  /* 0x00000001ff087887 */ /* 0x000fe40008000000 */
[----:B------:R-:W-:-:S04]  /*3310*/  USEL UR7, UR7, URZ, UP0 ;  /* 0x000000ff07077287 */ /* 0x000fc80008000000 */
[----:B------:R-:W-:Y:S01]  /*3320*/  ULEA UR7, UR7, UR6, 0x3 ;  /* 0x0000000607077291 */ /* 0x000fe2000f8e18ff */
[----:B--2---:R-:W-:-:S04]  /*3330*/  LOP3.LUT R2, R12, UR8, RZ, 0x3c, !PT ;  /* 0x000000080c027c12 */ /* 0x004fc8000f8e3cff */
[----:B------:R-:W-:-:S04]  /*3340*/  SHF.L.U32 R0, R2, 0x1f, RZ ;  /* 0x0000001f02007819 */ /* 0x000fc800000006ff */
[----:B------:R-:W2:Y:S02]  /*3350*/  SYNCS.PHASECHK.TRANS64 P0, [UR7+0xb0], R0 ;  /* 0x0000b000ff0075a7 */ /* 0x000ea40008001007 */
[----:B-12---:R-:W-:Y:S05]  /*3360*/  @P0 EXIT ;  /* 0x000000000000094d */ /* 0x006fea0003800000 */
[----:B------:R-:W-:Y:S02]  /*3370*/  SHF.L.U32 R2, R2, 0x1f, RZ ;  /* 0x0000001f02027819 */ /* 0x000fe400000006ff */
[----:B------:R-:W-:-:S07]  /*3380*/  MOV R0, UR7 ;  /* 0x0000000700007c02 */ /* 0x000fce0008000f00 */
.L_x_60:
[----:B-1----:R1:W2:Y:S02]  /*3390*/  SYNCS.PHASECHK.TRANS64.TRYWAIT P0, [R0+URZ+0xb0], R2 ;  /* 0x0000b002000075a7 */ /* 0x0022a400080011ff */
[----:B--2---:R-:W-:Y:S05]  /*33a0*/  @!P0 NANOSLEEP.SYNCS 0x989680 ;  /* 0x009896800000895d */ /* 0x004fea0003900000 */
[----:B------:R-:W2:Y:S02]  /*33b0*/  @!P0 SYNCS.PHASECHK.TRANS64 P0, [R0+URZ+0xb0], R2 ;  /* 0x0000b002000085a7 */ /* 0x000ea400080010ff */
[----:B--2---:R-:W-:Y:S05]  /*33c0*/  @P0 EXIT ;  /* 0x000000000000094d */ /* 0x004fea0003800000 */
[----:B------:R-:W-:Y:S05]  /*33d0*/  BRA `(.L_x_60) ;  /* 0xfffffffc00ec7947 */ /* 0x000fea000383ffff */
.L_x_53:
[----:B------:R-:W-:Y:S05]  /*33e0*/  BRA.U UP4, `(.L_x_61) ;  /* 0x0000001104447547 */ /* 0x000fea000b800000 */
[----:B------:R-:W-:Y:S01]  /*33f0*/  UMOV UR4, 0x40 ;  /* 0x0000004000047882 */ /* 0x000fe20000000000 */
[----:B------:R-:W-:Y:S01]  /*3400*/  NOP ;  /* 0x0000000000007918 */ /* 0x000fe20000000000 */
[----:B------:R-:W-:Y:S01]  /*3410*/  ULEA UR5, UR54, UR4, 0x18 ;  /* 0x0000000436057291 */ /* 0x000fe2000f8ec0ff */
[----:B------:R-:W-:Y:S02]  /*3420*/  UMOV UR6, 0x400 ;  /* 0x0000040000067882 */ /* 0x000fe40000000000 */
[----:B------:R-:W-:-:S06]  /*3430*/  ULEA UR6, UR54, UR6, 0x18 ;  /* 0x0000000636067291 */ /* 0x000fcc000f8ec0ff */
[----:B------:R-:W2:Y:S02]  /*3440*/  LDS.U8 R0, [UR5+0x1c] ;  /* 0x00001c05ff007984 */ /* 0x000ea40008000000 */
[----:B--2---:R-:W-:-:S13]  /*3450*/  ISETP.NE.AND P0, PT, R0, RZ, PT ;  /* 0x000000ff0000720c */ /* 0x004fda0003f05270 */
[----:B------:R-:W-:Y:S05]  /*3460*/  @P0 BRA `(.L_x_62) ;  /* 0x0000000000580947 */ /* 0x000fea0003800000 */
[----:B------:R-:W-:-:S13]  /*3470*/  ELECT P0, URZ, PT ;  /* 0x0000000000ff782f */ /* 0x000fda0003800000 */
[----:B------:R-:W-:Y:S05]  /*3480*/  @!P0 BRA `(.L_x_63) ;  /* 0x0000000000608947 */ /* 0x000fea0003800000 */
[----:B------:R-:W-:Y:S01]  /*3490*/  UMOV UR4, 0x10 ;  /* 0x0000001000047882 */ /* 0x000fe20000000000 */
[----:B------:R-:W-:Y:S01]  /*34a0*/  HFMA2 R0, -RZ, RZ, 0, 5.9604644775390625e-08 ;  /* 0x00000001ff007431 */ /* 0x000fe200000001ff */
[----:B------:R-:W-:-:S03]  /*34b0*/  MOV R3, 0xffff ;  /* 0x0000ffff00037802 */ /* 0x000fc60000000f00 */
[----:B------:R-:W-:Y:S04]  /*34c0*/  DEPBAR.LE SB2, 0x36 ;  /* 0x0000ad800000791a */ /* 0x000fe80000000000 */
[----:B------:R-:W2:Y:S02]  /*34d0*/  UTCATOMSWS.FIND_AND_SET.ALIGN UP0, UR4, UR4 ;  /* 0x00000004000475e3 */ /* 0x000ea40008000800 */
[----:B--2---:R-:W-:Y:S01]  /*34e0*/  MOV R4, UR4 ;  /* 0x0000000400047c02 */ /* 0x004fe20008000f00 */
[----:B------:R-:W-:Y:S06]  /*34f0*/  BRA.U UP0, `(.L_x_64) ;  /* 0x0000000100187547 */ /* 0x000fec000b800000 */
.L_x_65:
[----:B------:R-:W-:Y:S05]  /*3500*/  NANOSLEEP 0x64 ;  /* 0x000000640000795d */ /* 0x000fea0003800000 */
[----:B------:R-:W-:-:S05]  /*3510*/  UMOV UR4, 0x10 ;  /* 0x0000001000047882 */ /* 0x000fca0000000000 */
[----:B------:R-:W-:Y:S04]  /*3520*/  DEPBAR.LE SB2, 0x36 ;  /* 0x0000ad800000791a */ /* 0x000fe80000000000 */
[----:B------:R-:W2:Y:S02]  /*3530*/  UTCATOMSWS.FIND_AND_SET.ALIGN UP0, UR4, UR4 ;  /* 0x00000004000475e3 */ /* 0x000ea40008000800 */
[----:B--2---:R-:W-:Y:S01]  /*3540*/  MOV R4, UR4 ;  /* 0x0000000400047c02 */ /* 0x004fe20008000f00 */
[----:B------:R-:W-:Y:S05]  /*3550*/  BRA.U !UP0, `(.L_x_65) ;  /* 0xfffffffd08e87547 */ /* 0x000fea000b83ffff */
.L_x_64:
[-C--:B------:R-:W-:Y:S02]  /*3560*/  SHF.L.U32 R3, R3, R4.reuse, RZ ;  /* 0x0000000403037219 */ /* 0x080fe400000006ff */
[----:B------:R-:W-:Y:S01]  /*3570*/  SHF.L.U32 R0, R0, R4, RZ ;  /* 0x0000000400007219 */ /* 0x000fe200000006ff */
[----:B------:R-:W-:Y:S02]  /*3580*/  IMAD.SHL.U32 R4, R4, 0x20, RZ ;  /* 0x0000002004047824 */ /* 0x000fe400078e00ff */
[----:B------:R2:W-:Y:S04]  /*3590*/  ATOMS.OR RZ, [UR5+0x14], R3 ;  /* 0x00001403ffff798c */ /* 0x0005e8000b000005 */
[----:B------:R2:W-:Y:S04]  /*35a0*/  ATOMS.OR RZ, [UR5+0x18], R0 ;  /* 0x00001800ffff798c */ /* 0x0005e8000b000005 */
[----:B------:R2:W-:Y:S01]  /*35b0*/  STS [UR6+0x150], R4 ;  /* 0x00015004ff007988 */ /* 0x0005e20008000806 */
[----:B------:R-:W-:Y:S05]  /*35c0*/  BRA `(.L_x_63) ;  /* 0x0000000000107947 */ /* 0x000fea0003800000 */
.L_x_62:
[----:B------:R-:W-:Y:S02]  /*35d0*/  MOV R0, 0xffffffff ;  /* 0xffffffff00007802 */ /* 0x000fe40000000f00 */
[----:B------:R-:W-:-:S03]  /*35e0*/  MOV R4, 0x3610 ;  /* 0x0000361000047802 */ /* 0x000fc60000000f00 */
[----:B------:R2:W-:Y:S04]  /*35f0*/  STS [UR6+0x150], R0 ;  /* 0x00015000ff007988 */ /* 0x0005e80008000806 */
[----:B-12--5:R-:W-:Y:S05]  /*3600*/  CALL.REL.NOINC `($__internal_1_$__cuda_sm10x_tcgen05_guardrail_trap_phase_invalid_during_alloc) ;  /* 0x0000005000307944 */ /* 0x026fea0003c00000 */
.L_x_63:
[----:B------:R-:W-:Y:S05]  /*3610*/  WARPSYNC.ALL ;  /* 0x0000000000007948 */ /* 0x000fea0003800000 */
[----:B------:R-:W3:Y:S01]  /*3620*/  S2UR UR4, SR_CgaCtaId ;  /* 0x00000000000479c3 */ /* 0x000ee20000008800 */
[----:B------:R-:W-:Y:S01]  /*3630*/  UMOV UR41, 0x400 ;  /* 0x0000040000297882 */ /* 0x000fe20000000000 */
[----:B------:R-:W-:-:S06]  /*3640*/  NOP ;  /* 0x0000000000007918 */ /* 0x000fcc0000000000 */
[----:B------:R-:W-:Y:S06]  /*3650*/  BAR.ARV 0x6, 0xa0 ;  /* 0x0182800000007b1d */ /* 0x000fec0000002000 */
[----:B------:R-:W4:Y:S01]  /*3660*/  LDCU UR6, c[0x0][0x38c] ;  /* 0x00007180ff0677ac */ /* 0x000f220008000800 */
[----:B------:R-:W-:Y:S01]  /*3670*/  LOP3.LUT R2, R2, 0xffff, RZ, 0xc0, !PT ;  /* 0x0000ffff02027812 */ /* 0x000fe200078ec0ff */
[----:B------:R-:W-:Y:S01]  /*3680*/  IMAD.MOV.U32 R11, RZ, RZ, 0x1 ;  /* 0x00000001ff0b7424 */ /* 0x000fe200078e00ff */
[----:B------:R-:W-:Y:S01]  /*3690*/  CS2R R8, SRZ ;  /* 0x0000000000087805 */ /* 0x000fe2000001ff00 */
[----:B------:R-:W1:Y:S01]  /*36a0*/  LDCU UR7, c[0x0][0x38c] ;  /* 0x00007180ff0777ac */ /* 0x000e620008000800 */
[----:B------:R-:W-:Y:S01]  /*36b0*/  R2UR UR42, R2 ;  /* 0x00000000022a72ca */ /* 0x000fe200000e0000 */
[----:B------:R-:W-:Y:S01]  /*36c0*/  IMAD.MOV.U32 R10, RZ, RZ, RZ ;  /* 0x000000ffff0a7224 */ /* 0x000fe200078e00ff */
[----:B------:R-:W-:Y:S01]  /*36d0*/  UMOV UR45, URZ ;  /* 0x000000ff002d7c82 */ /* 0x000fe20008000000 */
[----:B------:R-:W-:Y:S01]  /*36e0*/  UMOV UR39, URZ ;  /* 0x000000ff00277c82 */ /* 0x000fe20008000000 */
[----:B---3--:R-:W-:Y:S01]  /*36f0*/  ULEA UR41, UR4, UR41, 0x18 ;  /* 0x0000002904297291 */ /* 0x008fe2000f8ec0ff */
[----:B------:R-:W-:Y:S01]  /*3700*/  UMOV UR62, 0x0 ;  /* 0x00000000003e7882 */ /* 0x000fe20000000000 */
[----:B------:R-:W-:-:S02]  /*3710*/  UMOV UR63, 0x4100010 ;  /* 0x04100010003f7882 */ /* 0x000fc40000000000 */
[----:B------:R-:W-:Y:S02]  /*3720*/  UIADD3 UR5, UPT, UPT, UR41, 0x3400, URZ ;  /* 0x0000340029057890 */ /* 0x000fe4000fffe0ff */
[----:B------:R-:W-:Y:S02]  /*3730*/  UIADD3 UR4, UPT, UPT, UR41, 0x1b400, URZ ;  /* 0x0001b40029047890 */ /* 0x000fe4000fffe0ff */
[----:B----4-:R-:W-:Y:S01]  /*3740*/  UIADD3 UR6, UPT, UPT, UR6, 0x7f, URZ ;  /* 0x0000007f06067890 */ /* 0x010fe2000fffe0ff */
[----:B--2---:R-:W2:Y:S01]  /*3750*/  LDS R0, [UR41+0x150] ;  /* 0x00015029ff007984 */ /* 0x004ea20008000800 */
[----:B------:R-:W-:Y:S02]  /*3760*/  USHF.R.U32.HI UR5, URZ, 0x4, UR5 ;  /* 0x00000004ff057899 */ /* 0x000fe40008011605 */
[----:B------:R-:W-:Y:S02]  /*3770*/  USHF.R.S32.HI UR47, URZ, 0x1f, UR6 ;  /* 0x0000001fff2f7899 */ /* 0x000fe40008011406 */
[----:B------:R-:W-:-:S02]  /*3780*/  USHF.R.U32.HI UR4, URZ, 0x4, UR4 ;  /* 0x00000004ff047899 */ /* 0x000fc40008011604 */
[----:B------:R-:W-:Y:S02]  /*3790*/  ULEA.HI UR47, UR47, UR6, URZ, 0x7 ;  /* 0x000000062f2f7291 */ /* 0x000fe4000f8f38ff */
[----:B------:R-:W-:Y:S02]  /*37a0*/  ULOP3.LUT UR5, UR5, 0x3fff, URZ, 0xc0, !UPT ;  /* 0x00003fff05057892 */ /* 0x000fe4000f8ec0ff */
[----:B------:R-:W-:Y:S02]  /*37b0*/  USHF.R.S32.HI UR47, URZ, 0x7, UR47 ;  /* 0x00000007ff2f7899 */ /* 0x000fe4000801142f */
[----:B------:R-:W-:Y:S02]  /*37c0*/  ULOP3.LUT UR4, UR4, 0x3fff, URZ, 0xc0, !UPT ;  /* 0x00003fff04047892 */ /* 0x000fe4000f8ec0ff */
[----:B------:R-:W-:Y:S01]  /*37d0*/  UISETP.LT.AND UP0, UPT, UR47, 0x1, UPT ;  /* 0x000000012f00788c */ /* 0x000fe2000bf01270 */
[----:B------:R-:W-:Y:S01]  /*37e0*/  UMOV UR60, 0x0 ;  /* 0x00000000003c7882 */ /* 0x000fe20000000000 */
[----:B------:R-:W-:-:S02]  /*37f0*/  UMOV UR61, 0x4100010 ;  /* 0x04100010003d7882 */ /* 0x000fc40000000000 */
[----:B------:R-:W-:Y:S01]  /*3800*/  USEL UR64, UR47, 0x1, !UP0 ;  /* 0x000000012f407887 */ /* 0x000fe2000c000000 */
[----:B------:R-:W-:Y:S01]  /*3810*/  UMOV UR58, 0x0 ;  /* 0x00000000003a7882 */ /* 0x000fe20000000000 */
[----:B------:R-:W-:Y:S01]  /*3820*/  UMOV UR59, 0x4100010 ;  /* 0x04100010003b7882 */ /* 0x000fe20000000000 */
[----:B------:R-:W-:Y:S01]  /*3830*/  UMOV UR56, 0x0 ;  /* 0x0000000000387882 */ /* 0x000fe20000000000 */
[----:B------:R-:W-:Y:S01]  /*3840*/  UMOV UR57, 0x4100010 ;  /* 0x0410001000397882 */ /* 0x000fe20000000000 */
[----:B------:R-:W-:Y:S01]  /*3850*/  UMOV UR54, 0x0 ;  /* 0x0000000000367882 */ /* 0x000fe20000000000 */
[----:B------:R-:W-:Y:S01]  /*3860*/  UMOV UR55, 0x4100010 ;  /* 0x0410001000377882 */ /* 0x000fe20000000000 */
[----:B------:R-:W-:Y:S01]  /*3870*/  UMOV UR52, 0x0 ;  /* 0x0000000000347882 */ /* 0x000fe20000000000 */
[----:B------:R-:W-:Y:S01]  /*3880*/  UMOV UR53, 0x4100010 ;  /* 0x0410001000357882 */ /* 0x000fe20000000000 */
[----:B------:R-:W-:Y:S02]  /*3890*/  ULOP3.LUT UR43, UR5, 0x10000, URZ, 0xfc, !UPT ;  /* 0x00010000052b7892 */ /* 0x000fe4000f8efcff */
[----:B------:R-:W-:-:S02]  /*38a0*/  ULOP3.LUT UR44, UR4, 0x10000, URZ, 0xfc, !UPT ;  /* 0x00010000042c7892 */ /* 0x000fc4000f8efcff */
[----:B------:R-:W-:Y:S02]  /*38b0*/  UIADD3 UR64, UPT, UPT, -UR64, URZ, URZ ;  /* 0x000000ff40407290 */ /* 0x000fe4000fffe1ff */
[----:B-1----:R-:W-:Y:S01]  /*38c0*/  UISETP.GE.AND UP4, UPT, UR7, 0x1, UPT ;  /* 0x000000010700788c */ /* 0x002fe2000bf86270 */
[----:B------:R-:W-:Y:S01]  /*38d0*/  UMOV UR50, 0x0 ;  /* 0x0000000000327882 */ /* 0x000fe20000000000 */
[----:B------:R-:W-:Y:S01]  /*38e0*/  UMOV UR51, 0x4100010 ;  /* 0x0410001000337882 */ /* 0x000fe20000000000 */
[----:B------:R-:W-:Y:S01]  /*38f0*/  UMOV UR48, 0x0 ;  /* 0x0000000000307882 */ /* 0x000fe20000000000 */
[----:B--2---:R-:W-:Y:S01]  /*3900*/  R2UR UR65, R0 ;  /* 0x00000000004172ca */ /* 0x004fe200000e0000 */
[----:B------:R-:W-:-:S14]  /*3910*/  UMOV UR49, 0x4100010 ;  /* 0x0410001000317882 */ /* 0x000fdc0000000000 */
.L_x_72:
[----:B------:R-:W-:Y:S02]  /*3920*/  LEA R0, R10, UR41, 0x3 ;  /* 0x000000290a007c11 */ /* 0x000fe4000f8e18ff */
[----:B------:R-:W-:Y:S02]  /*3930*/  SHF.L.U32 R2, R9, 0x1f, RZ ;  /* 0x0000001f09027819 */ /* 0x000fe400000006ff */
[----:B------:R-:W-:Y:S01]  /*3940*/  PLOP3.LUT P0, PT, PT, PT, UP4, 0x80, 0x8 ;  /* 0x000000000008781c */ /* 0x000fe20003f0f048 */
[----:B------:R-:W-:Y:S01]  /*3950*/  VIADD R3, R0, 0xb0 ;  /* 0x000000b000037836 */ /* 0x000fe20000000000 */
[----:B-1----:R-:W1:Y:S02]  /*3960*/  SYNCS.PHASECHK.TRANS64.TRYWAIT P1, [R0+URZ+0xa0], R2 ;  /* 0x0000a002000075a7 */ /* 0x002e6400080211ff */
[----:B-1-3--:R-:W-:Y:S09]  /*3970*/  @!P1 BRA `(.L_x_66) ;  /* 0x0000004400c89947 */ /* 0x00aff20003800000 */
.L_x_147:
[----:B------:R-:W-:Y:S01]  /*3980*/  LEA R4, R10, UR41, 0x4 ;  /* 0x000000290a047c11 */ /* 0x000fe2000f8e20ff */
[----:B------:R-:W-:Y:S01]  /*3990*/  @UP4 ULEA UR4, UR39, UR41, 0x3 ;  /* 0x0000002927044291 */ /* 0x000fe2000f8e18ff */
[----:B------:R-:W-:Y:S01]  /*39a0*/  PLOP3.LUT P2, PT, PT, PT, PT, 0x80, 0x8 ;  /* 0x000000000008781c */ /* 0x000fe20003f4f070 */
[----:B------:R-:W-:Y:S01]  /*39b0*/  ULEA UR46, UR45, UR41, 0x3 ;  /* 0x000000292d2e7291 */ /* 0x000fe2000f8e18ff */
[----:B------:R-:W-:Y:S02]  /*39c0*/  PRMT R3, RZ, 0x654, R3 ;  /* 0x00000654ff037816 */ /* 0x000fe40000000003 */
[----:B------:R-:W2:Y:S01]  /*39d0*/  LDS.128 R4, [R4+0x130] ;  /* 0x0001300004047984 */ /* 0x000ea20000000c00 */
[----:B-1----:R-:W-:Y:S02]  /*39e0*/  @P0 SHF.L.U32 R2, R8, 0x1f, RZ ;  /* 0x0000001f08020819 */ /* 0x002fe400000006ff */
[----:B------:R-:W-:Y:S01]  /*39f0*/  SHF.L.U32 R0, R11, 0x1f, RZ ;  /* 0x0000001f0b007819 */ /* 0x000fe200000006ff */
[----:B------:R-:W-:Y:S01]  /*3a00*/  @!PT LDS RZ, [RZ] ;  /* 0x00000000fffff984 */ /* 0x000fe20000000800 */
[----:B------:R-:W-:Y:S01]  /*3a10*/  @!PT LDS RZ, [RZ] ;  /* 0x00000000fffff984 */ /* 0x000fe20000000800 */
[----:B------:R-:W-:Y:S01]  /*3a20*/  @!PT LDS RZ, [RZ] ;  /* 0x00000000fffff984 */ /* 0x000fe20000000800 */
[----:B------:R-:W-:Y:S01]  /*3a30*/  @!PT LDS RZ, [RZ] ;  /* 0x00000000fffff984 */ /* 0x000fe20000000800 */
[----:B------:R1:W-:Y:S06]  /*3a40*/  MEMBAR.ALL.CTA ;  /* 0x0000000000007992 */ /* 0x0003ec0000008000 */
[----:B-1----:R-:W1:Y:S02]  /*3a50*/  FENCE.VIEW.ASYNC.S ;  /* 0x00000000000073c6 */ /* 0x002e640000000000 */
[----:B-1----:R1:W-:Y:S01]  /*3a60*/  SYNCS.ARRIVE.TRANS64.RED.A1T0 RZ, [R3+URZ], RZ ;  /* 0x000000ff03ff79a7 */ /* 0x0023e200081004ff */
[----:B------:R1:W3:Y:S01]  /*3a70*/  @P0 SYNCS.PHASECHK.TRANS64.TRYWAIT P2, [UR4], R2 ;  /* 0x00000002ff0005a7 */ /* 0x0002e20008041104 */
[----:B------:R-:W-:Y:S01]  /*3a80*/  ULEA.HI UR4, UR45, UR45, URZ, 0x1 ;  /* 0x0000002d2d047291 */ /* 0x000fe2000f8f08ff */
[----:B--2---:R-:W-:-:S03]  /*3a90*/  LOP3.LUT P1, RZ, R6, 0x1, RZ, 0xc0, !PT ;  /* 0x0000000106ff7812 */ /* 0x004fc6000782c0ff */
[----:B------:R-:W-:Y:S02]  /*3aa0*/  USHF.L.U32 UR5, UR4, 0x5, URZ ;  /* 0x0000000504057899 */ /* 0x000fe400080006ff */
[----:B------:R-:W-:Y:S02]  /*3ab0*/  ULOP3.LUT UR36, UR4, 0xffe, URZ, 0xc0, !UPT ;  /* 0x00000ffe04247892 */ /* 0x000fe4000f8ec0ff */
[----:B------:R-:W-:Y:S02]  /*3ac0*/  ULOP3.LUT UR4, UR5, 0xffffffc0, URZ, 0xc0, !UPT ;  /* 0xffffffc005047892 */ /* 0x000fe4000f8ec0ff */
[----:B------:R-:W-:Y:S02]  /*3ad0*/  UIADD3 UR36, UPT, UPT, -UR36, UR45, URZ ;  /* 0x0000002d24247290 */ /* 0x000fe4000fffe1ff */
[----:B------:R-:W-:Y:S01]  /*3ae0*/  UIADD3 UR4, UPT, UPT, UR65, UR4, URZ ;  /* 0x0000000441047290 */ /* 0x000fe2000fffe0ff */
[----:B------:R-:W2:Y:S03]  /*3af0*/  SYNCS.PHASECHK.TRANS64.TRYWAIT P0, [UR46+0xe0], R0 ;  /* 0x0000e000ff0075a7 */ /* 0x000ea6000800112e */
[----:B------:R-:W-:Y:S01]  /*3b00*/  ULEA UR36, UR36, UR4, 0x14 ;  /* 0x0000000424247291 */ /* 0x000fe2000f8ea0ff */
[----:B-123--:R-:W-:Y:S11]  /*3b10*/  @!P0 BRA `(.L_x_67) ;  /* 0x0000004400748947 */ /* 0x00eff60003800000 */
.L_x_149:
[----:B------:R-:W-:Y:S01]  /*3b20*/  IADD3 R10, PT, PT, R10, 0x1, RZ ;  /* 0x000000010a0a7810 */ /* 0x000fe20007ffe0ff */
[----:B------:R-:W-:Y:S06]  /*3b30*/  BRA.U !UP4, `(.L_x_68) ;  /* 0x000000050c107547 */ /* 0x000fec000b800000 */
[----:B------:R-:W-:Y:S01]  /*3b40*/  UPLOP3.LUT UP2, UPT, UPT, UPT, UPT, 0x40, 0x4 ;  /* 0x000000000004789c */ /* 0x000fe20003f4e870 */
[----:B------:R-:W-:Y:S01]  /*3b50*/  UMOV UR38, UR64 ;  /* 0x0000004000267c82 */ /* 0x000fe20008000000 */
[----:B------:R-:W-:Y:S01]  /*3b60*/  UMOV UR37, UR47 ;  /* 0x0000002f00257c82 */ /* 0x000fe20008000000 */
[----:B------:R-:W-:-:S08]  /*3b70*/  UMOV UR5, UR39 ;  /* 0x0000002700057c82 */ /* 0x000fd00008000000 */
.L_x_71:
[----:B------:R-:W-:Y:S02]  /*3b80*/  UIADD3 UR38, UPT, UPT, UR38, 0x1, URZ ;  /* 0x0000000126267890 */ /* 0x000fe4000fffe0ff */
[----:B------:R-:W-:Y:S02]  /*3b90*/  ULEA UR7, UR5, UR41, 0x3 ;  /* 0x0000002905077291 */ /* 0x000fe4000f8e18ff */
[----:B------:R-:W-:Y:S01]  /*3ba0*/  UISETP.NE.AND UP3, UPT, UR38, URZ, UPT ;  /* 0x000000ff2600728c */ /* 0x000fe2000bf65270 */
[----:B--23--:R-:W-:Y:S10]  /*3bb0*/  @P2 BRA `(.L_x_69) ;  /* 0x00000000000c2947 */ /* 0x00cff40003800000 */
[----:B-1----:R-:W-:Y:S04]  /*3bc0*/  SHF.L.U32 R2, R8, 0x1f, RZ ;  /* 0x0000001f08027819 */ /* 0x002fe800000006ff */
[----:B------:R-:W1:Y:S02]  /*3bd0*/  SYNCS.PHASECHK.TRANS64.TRYWAIT P0, [UR7], R2 ;  /* 0x00000002ff0075a7 */ /* 0x000e640008001107 */
[----:B-1----:R-:W-:Y:S05]  /*3be0*/  @!P0 BRA `(.L_x_70) ;  /* 0x0000004400588947 */ /* 0x002fea0003800000 */
.L_x_69:
[----:B------:R-:W-:Y:S01]  /*3bf0*/  UISETP.NE.AND UP0, UPT, UR37, 0x1, UPT ;  /* 0x000000012500788c */ /* 0x000fe2000bf05270 */
[----:B------:R-:W-:Y:S01]  /*3c00*/  PLOP3.LUT P2, PT, PT, PT, PT, 0x80, 0x8 ;  /* 0x000000000008781c */ /* 0x000fe20003f4f070 */
[----:B------:R-:W-:Y:S02]  /*3c10*/  UIADD3 UR4, UPT, UPT, UR5, 0x1, URZ ;  /* 0x0000000105047890 */ /* 0x000fe4000fffe0ff */
[----:B------:R-:W-:Y:S02]  /*3c20*/  UIADD3 UR40, UPT, UPT, UR7, 0x30, URZ ;  /* 0x0000003007287890 */ /* 0x000fe4000fffe0ff */
[----:B------:R-:W-:Y:S01]  /*3c30*/  UISETP.NE.AND UP1, UPT, UR4, 0x6, UPT ;  /* 0x000000060400788c */ /* 0x000fe2000bf25270 */
[----:B------:R-:W-:Y:S01]  /*3c40*/  PLOP3.LUT P0, PT, PT, PT, UP0, 0x80, 0x8 ;  /* 0x000000000008781c */ /* 0x000fe20003f0f008 */
[----:B------:R-:W-:Y:S02]  /*3c50*/  UIADD3 UR37, UPT, UPT, UR37, -0x1, URZ ;  /* 0xffffffff25257890 */ /* 0x000fe4000fffe0ff */
[----:B------:R-:W-:Y:S02]  /*3c60*/  USEL UR6, URZ, 0x1, UP1 ;  /* 0x00000001ff067887 */ /* 0x000fe40008800000 */
[----:B------:R-:W-:Y:S01]  /*3c70*/  USEL UR39, UR4, URZ, UP1 ;  /* 0x000000ff04277287 */ /* 0x000fe20008800000 */
[----:B------:R-:W-:Y:S01]  /*3c80*/  UMOV UR7, 0x40004040 ;  /* 0x4000404000077882 */ /* 0x000fe20000000000 */
[----:B------:R-:W-:Y:S02]  /*3c90*/  UMOV UR35, 0x40004040 ;  /* 0x4000404000237882 */ /* 0x000fe40000000000 */
[----:B------:R-:W-:Y:S01]  /*3ca0*/  @UP0 ULEA UR4, UR39, UR41, 0x3 ;  /* 0x0000002927040291 */ /* 0x000fe2000f8e18ff */
[----:B------:R-:W-:Y:S01]  /*3cb0*/  LOP3.LUT R8, R8, UR6, RZ, 0x3c, !PT ;  /* 0x0000000608087c12 */ /* 0x000fe2000f8e3cff */
[----:B------:R-:W-:Y:S01]  /*3cc0*/  ULEA UR6, UR5, UR44, 0xa ;  /* 0x0000002c05067291 */ /* 0x000fe2000f8e50ff */
[----:B------:R-:W-:Y:S02]  /*3cd0*/  UMOV UR33, 0x40004040 ;  /* 0x4000404000217882 */ /* 0x000fe40000000000 */
[----:B-1----:R-:W-:Y:S01]  /*3ce0*/  @P0 SHF.L.U32 R0, R8, 0x1f, RZ ;  /* 0x0000001f08000819 */ /* 0x002fe200000006ff */
[----:B------:R-:W-:Y:S02]  /*3cf0*/  UIADD3 UR34, UPT, UPT, UR6, 0x2, URZ ;  /* 0x0000000206227890 */ /* 0x000fe4000fffe0ff */
[----:B------:R-:W-:Y:S01]  /*3d00*/  UIADD3 UR30, UPT, UPT, UR6, 0x4, URZ ;  /* 0x00000004061e7890 */ /* 0x000fe2000fffe0ff */
[----:B------:R2:W3:Y:S01]  /*3d10*/  @P0 SYNCS.PHASECHK.TRANS64.TRYWAIT P2, [UR4], R0 ;  /* 0x00000000ff0005a7 */ /* 0x0004e20008041104 */
[----:B------:R-:W-:Y:S02]  /*3d20*/  ULEA UR4, UR5, UR43, 0xa ;  /* 0x0000002b05047291 */ /* 0x000fe4000f8e50ff */
[----:B------:R-:W-:Y:S02]  /*3d30*/  UIADD3 UR26, UPT, UPT, UR6, 0x6, URZ ;  /* 0x00000006061a7890 */ /* 0x000fe4000fffe0ff */
        /* <DEDUP_REMOVED lines=10> */
[----:B------:R-:W-:Y:S01]  /*3de0*/  UIADD3 UR8, UPT, UPT, UR4, 0x206, URZ ;  /* 0x0000020604087890 */ /* 0x000fe2000fffe0ff */
[----:B------:R-:W-:Y:S01]  /*3df0*/  UMOV UR5, 0x40004040 ;  /* 0x4000404000057882 */ /* 0x000fe20000000000 */
[----:B------:R-:W-:Y:S01]  /*3e00*/  UMOV UR31, 0x40004040 ;  /* 0x40004040001f7882 */ /* 0x000fe20000000000 */
[----:B------:R1:W-:Y:S01]  /*3e10*/  UTCHMMA gdesc[UR4], gdesc[UR6], tmem[UR36], tmem[UR62], idesc[UR63], UP2 ;  /* 0x00ff3e06040075ea */ /* 0x0003e20009000024 */
[----:B------:R-:W-:Y:S01]  /*3e20*/  UPLOP3.LUT UP2, UPT, UPT, UPT, UPT, 0x80, 0x8 ;  /* 0x000000000008789c */ /* 0x000fe20003f4f070 */
[----:B------:R2:W-:Y:S01]  /*3e30*/  UTCHMMA gdesc[UR32], gdesc[UR34], tmem[UR36], tmem[UR60], idesc[UR61], UPT ;  /* 0x00ff3c22200075ea */ /* 0x0005e2000b800024 */
[----:B------:R-:W-:Y:S01]  /*3e40*/  UMOV UR29, 0x40004040 ;  /* 0x40004040001d7882 */ /* 0x000fe20000000000 */
[----:B------:R-:W-:Y:S01]  /*3e50*/  UMOV UR27, 0x40004040 ;  /* 0x40004040001b7882 */ /* 0x000fe20000000000 */
        /* <DEDUP_REMOVED lines=12> */
[----:B------:R-:W-:Y:S01]  /*3f20*/  UMOV UR9, 0x40004040 ;  /* 0x4000404000097882 */ /* 0x000fe20000000000 */
[----:B------:R2:W-:Y:S01]  /*3f30*/  UTCHMMA gdesc[UR12], gdesc[UR14], tmem[UR36], tmem[UR50], idesc[UR51], UPT ;  /* 0x00ff320e0c0075ea */ /* 0x0005e2000b800024 */
[----:B------:R2:W-:Y:S01]  /*3f40*/  UTCHMMA gdesc[UR8], gdesc[UR10], tmem[UR36], tmem[UR48], idesc[UR49], UPT ;  /* 0x00ff300a080075ea */ /* 0x0005e2000b800024 */
[----:B------:R2:W-:Y:S01]  /*3f50*/  UTCBAR.MULTICAST [UR40], URZ, UR42 ;  /* 0x000000ff280073e9 */ /* 0x0005e2000800082a */
[----:B-1----:R-:W-:Y:S01]  /*3f60*/  UMOV UR5, UR39 ;  /* 0x0000002700057c82 */ /* 0x002fe20008000000 */
[----:B------:R-:W-:Y:S05]  /*3f70*/  BRA.U UP3, `(.L_x_71) ;  /* 0xfffffffd03007547 */ /* 0x000fea000b83ffff */
.L_x_68:
[----:B------:R-:W-:Y:S01]  /*3f80*/  UIADD3 UR4, UPT, UPT, UR45, 0x1, URZ ;  /* 0x000000012d047890 */ /* 0x000fe2000fffe0ff */
[C---:B------:R-:W-:Y:S01]  /*3f90*/  ISETP.NE.AND P0, PT, R10.reuse, 0x2, PT ;  /* 0x000000020a00780c */ /* 0x040fe20003f05270 */
[----:B------:R-:W-:Y:S02]  /*3fa0*/  UIADD3 UR5, UPT, UPT, UR46, 0xc0, URZ ;  /* 0x000000c02e057890 */ /* 0x000fe4000fffe0ff */
[----:B------:R-:W-:Y:S01]  /*3fb0*/  UISETP.NE.AND UP0, UPT, UR4, 0x4, UPT ;  /* 0x000000040400788c */ /* 0x000fe2000bf05270 */
[----:B-12---:R-:W-:Y:S02]  /*3fc0*/  SEL R0, RZ, 0x1, P0 ;  /* 0x00000001ff007807 */ /* 0x006fe40000000000 */
[----:B------:R-:W-:Y:S01]  /*3fd0*/  SEL R10, R10, RZ, P0 ;  /* 0x000000ff0a0a7207 */ /* 0x000fe20000000000 */
[----:B------:R-:W-:Y:S01]  /*3fe0*/  USEL UR6, URZ, 0x1, UP0 ;  /* 0x00000001ff067887 */ /* 0x000fe20008000000 */
[----:B------:R-:W-:Y:S01]  /*3ff0*/  LOP3.LUT R9, R9, R0, RZ, 0x3c, !PT ;  /* 0x0000000009097212 */ /* 0x000fe200078e3cff */
[----:B------:R-:W-:Y:S01]  /*4000*/  USEL UR45, UR4, URZ, UP0 ;  /* 0x000000ff042d7287 */ /* 0x000fe20008000000 */
[----:B------:R1:W-:Y:S03]  /*4010*/  UTCBAR [UR5], URZ ;  /* 0x000000ff050073e9 */ /* 0x0003e600080000ff */
[----:B------:R-:W-:Y:S01]  /*4020*/  LOP3.LUT R11, R11, UR6, RZ, 0x3c, !PT ;  /* 0x000000060b0b7c12 */ /* 0x000fe2000f8e3cff */
[----:B------:R-:W-:Y:S07]  /*4030*/  @P1 BRA `(.L_x_72) ;  /* 0xfffffff800381947 */ /* 0x000fee000383ffff */
[----:B------:R-:W2:Y:S01]  /*4040*/  S2UR UR8, SR_CgaCtaId ;  /* 0x00000000000879c3 */ /* 0x000ea20000008800 */
[----:B------:R-:W-:Y:S01]  /*4050*/  ELECT P0, URZ, PT ;  /* 0x0000000000ff782f */ /* 0x000fe20003800000 */
[----:B------:R-:W-:Y:S01]  /*4060*/  IMAD.MOV.U32 R0, RZ, RZ, 0x1 ;  /* 0x00000001ff007424 */ /* 0x000fe200078e00ff */
[----:B------:R-:W-:Y:S01]  /*4070*/  UIADD3 UR41, UPT, UPT, UR41, 0xe0, URZ ;  /* 0x000000e029297890 */ /* 0x000fe2000fffe0ff */
[----:B------:R-:W-:Y:S01]  /*4080*/  SHF.L.U32 R2, R11, 0x1f, RZ ;  /* 0x0000001f0b027819 */ /* 0x000fe200000006ff */
[----:B------:R-:W-:-:S03]  /*4090*/  UMOV UR4, 0x40 ;  /* 0x0000004000047882 */ /* 0x000fc60000000000 */
[----:B------:R-:W-:Y:S01]  /*40a0*/  UVIRTCOUNT.DEALLOC.SMPOOL 0x80 ;  /* 0x000000800000784c */ /* 0x000fe20000000000 */
[----:B--2---:R-:W-:Y:S02]  /*40b0*/  ULEA UR8, UR8, UR4, 0x18 ;  /* 0x0000000408087291 */ /* 0x004fe4000f8ec0ff */
[----:B------:R-:W-:-:S07]  /*40c0*/  ULEA UR4, UR45, UR41, 0x3 ;  /* 0x000000292d047291 */ /* 0x000fce000f8e18ff */
[----:B------:R2:W-:Y:S02]  /*40d0*/  @P0 STS.U8 [UR8+0x1c], R0 ;  /* 0x00001c00ff000988 */ /* 0x0005e40008000008 */
[----:B------:R-:W4:Y:S02]  /*40e0*/  SYNCS.PHASECHK.TRANS64.TRYWAIT P0, [UR4], R2 ;  /* 0x00000002ff0075a7 */ /* 0x000f240008001104 */
[----:B--2-4-:R-:W-:Y:S05]  /*40f0*/  @!P0 BRA `(.L_x_73) ;  /* 0x00000040002c8947 */ /* 0x014fea0003800000 */
.L_x_152:
[----:B------:R-:W-:-:S04]  /*4100*/  UIADD3 UR4, UPT, UPT, UR45, 0x1, URZ ;  /* 0x000000012d047890 */ /* 0x000fc8000fffe0ff */
[----:B------:R-:W-:-:S04]  /*4110*/  UISETP.NE.AND UP0, UPT, UR4, 0x4, UPT ;  /* 0x000000040400788c */ /* 0x000fc8000bf05270 */
[----:B------:R-:W-:Y:S02]  /*4120*/  USEL UR6, URZ, 0x1, UP0 ;  /* 0x00000001ff067887 */ /* 0x000fe40008000000 */
[----:B------:R-:W-:-:S04]  /*4130*/  USEL UR4, UR4, URZ, UP0 ;  /* 0x000000ff04047287 */ /* 0x000fc80008000000 */
[----:B-1----:R-:W-:Y:S01]  /*4140*/  ULEA UR5, UR4, UR41, 0x3 ;  /* 0x0000002904057291 */ /* 0x002fe2000f8e18ff */
[----:B--2---:R-:W-:-:S04]  /*4150*/  LOP3.LUT R2, R11, UR6, RZ, 0x3c, !PT ;  /* 0x000000060b027c12 */ /* 0x004fc8000f8e3cff */
[----:B------:R-:W-:-:S04]  /*4160*/  SHF.L.U32 R3, R2, 0x1f, RZ ;  /* 0x0000001f02037819 */ /* 0x000fc800000006ff */
[----:B------:R-:W1:Y:S02]  /*4170*/  SYNCS.PHASECHK.TRANS64.TRYWAIT P0, [UR5], R3 ;  /* 0x00000003ff0075a7 */ /* 0x000e640008001105 */
[----:B-1----:R-:W-:Y:S05]  /*4180*/  @!P0 BRA `(.L_x_74) ;  /* 0x0000004000208947 */ /* 0x002fea0003800000 */
.L_x_154:
        /* <DEDUP_REMOVED lines=9> */
.L_x_156:
[----:B------:R-:W-:-:S04]  /*4220*/  UIADD3 UR4, UPT, UPT, UR4, 0x1, URZ ;  /* 0x0000000104047890 */ /* 0x000fc8000fffe0ff */
[----:B------:R-:W-:-:S04]  /*4230*/  UISETP.NE.AND UP0, UPT, UR4, 0x4, UPT ;  /* 0x000000040400788c */ /* 0x000fc8000bf05270 */
[----:B------:R-:W-:Y:S02]  /*4240*/  USEL UR5, URZ, 0x1, UP0 ;  /* 0x00000001ff057887 */ /* 0x000fe40008000000 */
[----:B------:R-:W-:-:S04]  /*4250*/  USEL UR4, UR4, URZ, UP0 ;  /* 0x000000ff04047287 */ /* 0x000fc80008000000 */
[----:B------:R-:W-:Y:S01]  /*4260*/  ULEA UR4, UR4, UR41, 0x3 ;  /* 0x0000002904047291 */ /* 0x000fe2000f8e18ff */
[----:B------:R-:W-:-:S04]  /*4270*/  LOP3.LUT R2, R2, UR5, RZ, 0x3c, !PT ;  /* 0x0000000502027c12 */ /* 0x000fc8000f8e3cff */
[----:B------:R-:W-:-:S04]  /*4280*/  SHF.L.U32 R2, R2, 0x1f, RZ ;  /* 0x0000001f02027819 */ /* 0x000fc800000006ff */
[----:B------:R-:W2:Y:S02]  /*4290*/  SYNCS.PHASECHK.TRANS64.TRYWAIT P0, [UR4], R2 ;  /* 0x00000002ff0075a7 */ /* 0x000ea40008001104 */
[----:B--2---:R-:W-:Y:S05]  /*42a0*/  @!P0 BRA `(.L_x_76) ;  /* 0x0000004000088947 */ /* 0x004fea0003800000 */
.L_x_158:
[----:B------:R-:W-:Y:S01]  /*42b0*/  NOP ;  /* 0x0000000000007918 */ /* 0x000fe20000000000 */
[----:B-1----:R-:W1:Y:S01]  /*42c0*/  LDS R0, [UR8+0x14] ;  /* 0x00001408ff007984 */ /* 0x002e620008000800 */
[----:B------:R-:W-:Y:S01]  /*42d0*/  ULOP3.LUT UR4, UR65, 0xffff, URZ, 0xc0, !UPT ;  /* 0x0000ffff41047892 */ /* 0x000fe2000f8ec0ff */
[----:B------:R-:W-:Y:S01]  /*42e0*/  UMOV UR5, 0xffff ;  /* 0x0000ffff00057882 */ /* 0x000fe20000000000 */
[----:B------:R-:W-:Y:S02]  /*42f0*/  UMOV UR6, 0x1 ;  /* 0x0000000100067882 */ /* 0x000fe40000000000 */
[----:B------:R-:W-:-:S04]  /*4300*/  USHF.R.U32.HI UR4, URZ, 0x5, UR4 ;  /* 0x00000005ff047899 */ /* 0x000fc80008011604 */
[----:B------:R-:W-:Y:S02]  /*4310*/  USHF.L.U32 UR5, UR5, UR4, URZ ;  /* 0x0000000405057299 */ /* 0x000fe400080006ff */
[----:B------:R-:W-:-:S04]  /*4320*/  USHF.L.U32 UR4, UR6, UR4, URZ ;  /* 0x0000000406047299 */ /* 0x000fc800080006ff */
[----:B-1----:R-:W-:-:S04]  /*4330*/  LOP3.LUT R0, R0, UR5, RZ, 0xc0, !PT ;  /* 0x0000000500007c12 */ /* 0x002fc8000f8ec0ff */
[----:B------:R-:W-:-:S13]  /*4340*/  ISETP.NE.AND P0, PT, R0, UR5, PT ;  /* 0x0000000500007c0c */ /* 0x000fda000bf05270 */
[----:B------:R-:W-:Y:S05]  /*4350*/  @P0 BRA `(.L_x_77) ;  /* 0x0000000000580947 */ /* 0x000fea0003800000 */
[----:B------:R-:W1:Y:S02]  /*4360*/  LDS R0, [UR8+0x18] ;  /* 0x00001808ff007984 */ /* 0x000e640008000800 */
[----:B-1----:R-:W-:-:S04]  /*4370*/  LOP3.LUT R0, R0, UR4, RZ, 0xc0, !PT ;  /* 0x0000000400007c12 */ /* 0x002fc8000f8ec0ff */
[----:B------:R-:W-:-:S13]  /*4380*/  ISETP.NE.AND P0, PT, R0, UR4, PT ;  /* 0x0000000400007c0c */ /* 0x000fda000bf05270 */
[----:B------:R-:W-:Y:S05]  /*4390*/  @P0 BRA `(.L_x_78) ;  /* 0x00000000003c0947 */ /* 0x000fea0003800000 */
[----:B------:R-:W1:Y:S01]  /*43a0*/  S2R R2, SR_LANEID ;  /* 0x0000000000027919 */ /* 0x000e620000000000 */
[----:B------:R-:W-:-:S06]  /*43b0*/  ULOP3.LUT UR5, URZ, UR5, URZ, 0x33, !UPT ;  /* 0x00000005ff057292 */ /* 0x000fcc000f8e33ff */
[----:B------:R-:W-:-:S04]  /*43c0*/  IMAD.U32 R0, RZ, RZ, UR5 ;  /* 0x00000005ff007e24 */ /* 0x000fc8000f8e00ff */
[----:B------:R2:W4:Y:S02]  /*43d0*/  REDUX UR7, R0 ;  /* 0x00000000000773c4 */ /* 0x0005240000000000 */
[----:B------:R1:W-:Y:S01]  /*43e0*/  UTCATOMSWS.AND URZ, UR5 ;  /* 0x0000000500ff79e3 */ /* 0x0003e20008000000 */
[----:B--2---:R-:W-:Y:S01]  /*43f0*/  LOP3.LUT R0, RZ, UR4, RZ, 0x33, !PT ;  /* 0x00000004ff007c12 */ /* 0x004fe2000f8e33ff */
[----:B------:R-:W-:Y:S02]  /*4400*/  VOTEU.ANY UR4, UPT, PT ;  /* 0x0000000000047886 */ /* 0x000fe400038e0100 */
[----:B------:R-:W-:Y:S02]  /*4410*/  UFLO.U32 UR4, UR4 ;  /* 0x00000004000472bd */ /* 0x000fe400080e0000 */
[----:B------:R-:W2:Y:S04]  /*4420*/  REDUX UR6, R0 ;  /* 0x00000000000673c4 */ /* 0x000ea80000000000 */
[----:B-1----:R-:W-:-:S02]  /*4430*/  ISETP.EQ.U32.AND P0, PT, R2, UR4, PT ;  /* 0x0000000402007c0c */ /* 0x002fc4000bf02070 */
[----:B----4-:R-:W-:-:S11]  /*4440*/  MOV R2, UR7 ;  /* 0x0000000700027c02 */ /* 0x010fd60008000f00 */
[----:B------:R1:W-:Y:S01]  /*4450*/  @P0 ATOMS.AND RZ, [UR8+0x14], R2 ;  /* 0x00001402ffff098c */ /* 0x0003e2000a800008 */
[----:B--2---:R-:W-:-:S05]  /*4460*/  IMAD.U32 R0, RZ, RZ, UR6 ;  /* 0x00000006ff007e24 */ /* 0x004fca000f8e00ff */
[----:B------:R1:W-:Y:S01]  /*4470*/  @P0 ATOMS.AND RZ, [UR8+0x18], R0 ;  /* 0x00001800ffff098c */ /* 0x0003e2000a800008 */
[----:B------:R-:W-:Y:S05]  /*4480*/  BRA `(.L_x_79) ;  /* 0x0000000000147947 */ /* 0x000fea0003800000 */
.L_x_78:
[----:B------:R-:W-:Y:S02]  /*4490*/  MOV R2, 0x44b0 ;  /* 0x000044b000027802 */ /* 0x000fe40000000f00 */
[----:B---3-5:R-:W-:Y:S05]  /*44a0*/  CALL.REL.NOINC `($__internal_0_$__cuda_sm10x_tcgen05_guardrail_trap_col_being_dealloced_not_returned_by_alloc) ;  /* 0x00000040007c7944 */ /* 0x028fea0003c00000 */
[----:B------:R-:W-:Y:S05]  /*44b0*/  BRA `(.L_x_79) ;  /* 0x0000000000087947 */ /* 0x000fea0003800000 */
.L_x_77:
[----:B------:R-:W-:Y:S02]  /*44c0*/  MOV R2, 0x44e0 ;  /* 0x000044e000027802 */ /* 0x000fe40000000f00 */
[----:B---3-5:R-:W-:Y:S05]  /*44d0*/  CALL.REL.NOINC `($__internal_2_$__cuda_sm10x_tcgen05_guardrail_trap_unallocated_columns_being_dealloced) ;  /* 0x0000004000887944 */ /* 0x028fea0003c00000 */
.L_x_79:
[----:B------:R-:W-:Y:S01]  /*44e0*/  NOP ;  /* 0x0000000000007918 */ /* 0x000fe20000000000 */
[----:B------:R-:W-:Y:S05]  /*44f0*/  EXIT ;  /* 0x000000000000794d */ /* 0x000fea0003800000 */
.L_x_61:
[----:B------:R-:W-:-:S09]  /*4500*/  UISETP.NE.OR UP0, UPT, UR22, 0x3, !UP3 ;  /* 0x000000031600788c */ /* 0x000fd2000df05670 */
[----:B------:R-:W-:Y:S05]  /*4510*/  BRA.U UP0, `(.L_x_80) ;  /* 0x0000000d00f07547 */ /* 0x000fea000b800000 */
[----:B------:R-:W2:Y:S01]  /*4520*/  LDCU UR33, c[0x0][0x370] ;  /* 0x00006e00ff2177ac */ /* 0x000ea20008000800 */
[----:B------:R-:W3:Y:S01]  /*4530*/  LDC.64 R16, c[0x0][0x348] ;  /* 0x0000d200ff107b82 */ /* 0x000ee20000000a00 */
[----:B------:R-:W-:Y:S02]  /*4540*/  HFMA2 R13, -RZ, RZ, 0, 0 ;  /* 0x00000000ff0d7431 */ /* 0x000fe400000001ff */
[----:B------:R-:W-:Y:S01]  /*4550*/  IMAD.MOV.U32 R15, RZ, RZ, 0x1 ;  /* 0x00000001ff0f7424 */ /* 0x000fe200078e00ff */
[----:B------:R-:W2:Y:S01]  /*4560*/  LDCU.128 UR28, c[0x0][0xb10] ;  /* 0x00016200ff1c77ac */ /* 0x000ea20008000c00 */
[----:B------:R-:W-:Y:S01]  /*4570*/  IMAD.MOV.U32 R14, RZ, RZ, RZ ;  /* 0x000000ffff0e7224 */ /* 0x000fe200078e00ff */
[----:B------:R-:W-:Y:S01]  /*4580*/  MOV R7, 0x1000 ;  /* 0x0000100000077802 */ /* 0x000fe20000000f00 */
[----:B------:R-:W4:Y:S01]  /*4590*/  LDCU UR32, c[0x0][0x374] ;  /* 0x00006e80ff2077ac */ /* 0x000f220008000800 */
[----:B------:R-:W1:Y:S01]  /*45a0*/  LDC.64 R2, c[0x0][0x888] ;  /* 0x00022200ff027b82 */ /* 0x000e620000000a00 */
[----:B------:R-:W4:Y:S01]  /*45b0*/  LDCU UR15, c[0x0][0xb0c] ;  /* 0x00016180ff0f77ac */ /* 0x000f220008000800 */
[----:B------:R-:W4:Y:S06]  /*45c0*/  LDCU UR38, c[0x0][0xb20] ;  /* 0x00016400ff2677ac */ /* 0x000f2c0008000800 */
[----:B------:R-:W1:Y:S01]  /*45d0*/  LDC.64 R4, c[0x0][0x890] ;  /* 0x00022400ff047b82 */ /* 0x000e620000000a00 */
[----:B------:R-:W3:Y:S01]  /*45e0*/  LDCU UR4, c[0x0][0xb30] ;  /* 0x00016600ff0477ac */ /* 0x000ee20008000800 */
[----:B--2---:R-:W-:-:S02]  /*45f0*/  UIMAD.WIDE.U32 UR6, UR33, UR28, URZ ;  /* 0x0000001c210672a5 */ /* 0x004fc4000f8e00ff */
[----:B----4-:R-:W-:Y:S01]  /*4600*/  UIMAD.WIDE.U32 UR8, UR32, UR31, URZ ;  /* 0x0000001f200872a5 */ /* 0x010fe2000f8e00ff */
[----:B------:R-:W-:Y:S01]  /*4610*/  UMOV UR24, 0x400 ;  /* 0x0000040000187882 */ /* 0x000fe20000000000 */
[----:B------:R-:W-:-:S03]  /*4620*/  UPLOP3.LUT UP3, UPT, UPT, UPT, UPT, 0x40, 0x4 ;  /* 0x000000000004789c */ /* 0x000fc60003f6e870 */
[----:B------:R-:W-:Y:S01]  /*4630*/  UMOV UR6, UR7 ;  /* 0x0000000700067c82 */ /* 0x000fe20008000000 */
[----:B------:R-:W-:Y:S01]  /*4640*/  UISETP.GE.AND UP0, UPT, UR42, 0x1, UPT ;  /* 0x000000012a00788c */ /* 0x000fe2000bf06270 */
[----:B------:R-:W-:Y:S01]  /*4650*/  UMOV UR34, UR9 ;  /* 0x0000000900227c82 */ /* 0x000fe20008000000 */
[----:B------:R-:W-:Y:S01]  /*4660*/  UISETP.NE.AND UP4, UPT, UR42, 0x1, UPT ;  /* 0x000000012a00788c */ /* 0x000fe2000bf85270 */
[----:B------:R-:W2:Y:S01]  /*4670*/  LDCU.64 UR16, c[0x0][0xb28] ;  /* 0x00016500ff1077ac */ /* 0x000ea20008000a00 */
[----:B------:R-:W-:Y:S02]  /*4680*/  ULEA UR24, UR54, UR24, 0x18 ;  /* 0x0000001836187291 */ /* 0x000fe4000f8ec0ff */
[----:B------:R-:W-:Y:S02]  /*4690*/  UISETP.NE.AND UP6, UPT, UR15, 0x1, UPT ;  /* 0x000000010f00788c */ /* 0x000fe4000bfc5270 */
[----:B------:R-:W-:Y:S02]  /*46a0*/  UISETP.NE.AND UP5, UPT, UR30, 0x1, UPT ;  /* 0x000000011e00788c */ /* 0x000fe4000bfa5270 */
[----:B------:R-:W-:-:S02]  /*46b0*/  USHF.R.U32.HI UR35, URZ, UR29, UR6 ;  /* 0x0000001dff237299 */ /* 0x000fc40008011606 */
[----:B------:R-:W-:Y:S02]  /*46c0*/  USHF.R.U32.HI UR34, URZ, UR38, UR34 ;  /* 0x00000026ff227299 */ /* 0x000fe40008011622 */
[----:B---3--:R-:W-:Y:S01]  /*46d0*/  UISETP.NE.AND UP2, UPT, UR4, 0x1, UPT ;  /* 0x000000010400788c */ /* 0x008fe2000bf45270 */
[----:B------:R-:W-:-:S10]  /*46e0*/  UMOV UR12, URZ ;  /* 0x000000ff000c7c82 */ /* 0x000fd40008000000 */
.L_x_89:
[C---:B------:R-:W-:Y:S02]  /*46f0*/  LEA R12, R14.reuse, UR24, 0x3 ;  /* 0x000000180e0c7c11 */ /* 0x040fe4000f8e18ff */
[----:B------:R-:W-:Y:S02]  /*4700*/  SHF.L.U32 R0, R13, 0x1f, RZ ;  /* 0x0000001f0d007819 */ /* 0x000fe400000006ff */
[----:B------:R-:W-:Y:S02]  /*4710*/  LEA R8, R14, UR24, 0x4 ;  /* 0x000000180e087c11 */ /* 0x000fe4000f8e20ff */
[----:B---3--:R-:W3:Y:S02]  /*4720*/  SYNCS.PHASECHK.TRANS64.TRYWAIT P0, [R12+URZ+0xa0], R0 ;  /* 0x0000a0000c0075a7 */ /* 0x008ee400080011ff */
[----:B---3--:R-:W-:Y:S05]  /*4730*/  @!P0 BRA `(.L_x_81) ;  /* 0x0000003800fc8947 */ /* 0x008fea0003800000 */
.L_x_159:
        /* <DEDUP_REMOVED lines=8> */
[----:B----4-:R-:W-:Y:S11]  /*47c0*/  LOP3.LUT P0, RZ, R10, 0x1, RZ, 0xc0, !PT ;  /* 0x000000010aff7812 */ /* 0x010ff6000780c0ff */
[----:B------:R-:W-:Y:S02]  /*47d0*/  @!UPT UIADD3 URZ, UPT, UPT, URZ, URZ, URZ ;  /* 0x000000fffffff290 */ /* 0x000fe4000fffe0ff */
[----:B-1----:R-:W-:Y:S01]  /*47e0*/  VOTEU.ANY UP1, P0 ;  /* 0x0000000000ff7886 */ /* 0x002fe20000020100 */
[----:B------:R-:W-:Y:S11]  /*47f0*/  PLOP3.LUT P0, PT, PT, PT, UP1, 0x80, 0x8 ;  /* 0x000000000008781c */ /* 0x000ff60003f0f018 */
[----:B------:R-:W-:Y:S02]  /*4800*/  @!UPT UIADD3 URZ, UPT, UPT, URZ, URZ, URZ ;  /* 0x000000fffffff290 */ /* 0x000fe4000fffe0ff */
[----:B---3--:R-:W-:Y:S02]  /*4810*/  @P0 SHF.R.U32.HI R0, RZ, 0x10, R9 ;  /* 0x00000010ff000819 */ /* 0x008fe40000011609 */
[----:B------:R-:W-:Y:S02]  /*4820*/  @P0 MOV R6, R8 ;  /* 0x0000000800060202 */ /* 0x000fe40000000f00 */
[----:B------:R-:W-:Y:S01]  /*4830*/  @P0 R2UR UR4, R0 ;  /* 0x00000000000402ca */ /* 0x000fe200000e0000 */
[----:B------:R-:W-:Y:S01]  /*4840*/  VIADD R0, R12, 0xb0 ;  /* 0x000000b00c007836 */ /* 0x000fe20000000000 */
[----:B------:R-:W-:Y:S02]  /*4850*/  @P0 LOP3.LUT R8, R9, 0xffff, RZ, 0xc0, !PT ;  /* 0x0000ffff09080812 */ /* 0x000fe400078ec0ff */
[----:B------:R-:W-:Y:S02]  /*4860*/  @P0 R2UR UR6, R6 ;  /* 0x00000000060602ca */ /* 0x000fe400000e0000 */
[----:B------:R-:W-:Y:S02]  /*4870*/  PRMT R0, RZ, 0x654, R0 ;  /* 0x00000654ff007816 */ /* 0x000fe40000000000 */
[----:B------:R-:W-:Y:S02]  /*4880*/  @P0 R2UR UR5, R8 ;  /* 0x00000000080502ca */ /* 0x000fe400000e0000 */
[----:B------:R1:W-:Y:S03]  /*4890*/  SYNCS.ARRIVE.TRANS64.RED.A1T0 RZ, [R0+URZ], RZ ;  /* 0x000000ff00ff79a7 */ /* 0x0003e600081004ff */
[----:B------:R-:W-:Y:S04]  /*48a0*/  @UP1 UMOV UR27, UR4 ;  /* 0x00000004001b1c82 */ /* 0x000fe80008000000 */
[----:B------:R-:W-:Y:S04]  /*48b0*/  @UP1 UMOV UR14, UR6 ;  /* 0x00000006000e1c82 */ /* 0x000fe80008000000 */
[----:B------:R-:W-:Y:S01]  /*48c0*/  @UP1 UMOV UR13, UR5 ;  /* 0x00000005000d1c82 */ /* 0x000fe20008000000 */
[----:B------:R-:W-:Y:S05]  /*48d0*/  BRA.U !UP0, `(.L_x_82) ;  /* 0x0000000108a47547 */ /* 0x000fea000b800000 */
[----:B------:R-:W-:Y:S02]  /*48e0*/  UIMAD.WIDE.U32 UR8, UR13, UR31, URZ ;  /* 0x0000001f0d0872a5 */ /* 0x000fe4000f8e00ff */
[----:B------:R-:W-:Y:S02]  /*48f0*/  UIMAD.WIDE.U32 UR10, UR14, UR28, URZ ;  /* 0x0000001c0e0a72a5 */ /* 0x000fe4000f8e00ff */
[----:B------:R-:W-:Y:S02]  /*4900*/  USEL UR4, UR32, UR34, !UP5 ;  /* 0x0000002220047287 */ /* 0x000fe4000e800000 */
[----:B------:R-:W-:Y:S02]  /*4910*/  USEL UR7, UR33, UR35, !UP6 ;  /* 0x0000002321077287 */ /* 0x000fe4000f000000 */
[----:B--2---:R-:W-:Y:S02]  /*4920*/  UIMAD.WIDE.U32 UR18, UR4, UR16, URZ ;  /* 0x00000010041272a5 */ /* 0x004fe4000f8e00ff */
[----:B------:R-:W-:Y:S01]  /*4930*/  UIMAD.WIDE.U32 UR20, UR7, UR16, URZ ;  /* 0x00000010071472a5 */ /* 0x000fe2000f8e00ff */
[----:B------:R-:W-:Y:S02]  /*4940*/  UMOV UR5, UR9 ;  /* 0x0000000900057c82 */ /* 0x000fe40008000000 */
[----:B------:R-:W-:Y:S03]  /*4950*/  USHF.R.U32.HI UR6, URZ, UR38, UR5 ;  /* 0x00000026ff067299 */ /* 0x000fe60008011605 */
[----:B------:R-:W-:Y:S01]  /*4960*/  UMOV UR5, UR11 ;  /* 0x0000000b00057c82 */ /* 0x000fe20008000000 */
[----:B------:R-:W-:Y:S02]  /*4970*/  USEL UR6, UR13, UR6, !UP5 ;  /* 0x000000060d067287 */ /* 0x000fe4000e800000 */
[----:B------:R-:W-:Y:S02]  /*4980*/  USHF.R.U32.HI UR8, URZ, UR29, UR5 ;  /* 0x0000001dff087299 */ /* 0x000fe40008011605 */
[----:B------:R-:W-:Y:S01]  /*4990*/  UIMAD.WIDE.U32 UR10, UR6, UR16, URZ ;  /* 0x00000010060a72a5 */ /* 0x000fe2000f8e00ff */
[----:B------:R-:W-:Y:S02]  /*49a0*/  UMOV UR5, UR19 ;  /* 0x0000001300057c82 */ /* 0x000fe40008000000 */
[----:B------:R-:W-:Y:S03]  /*49b0*/  @UP4 USHF.R.U32.HI UR4, URZ, UR17, UR5 ;  /* 0x00000011ff044299 */ /* 0x000fe60008011605 */
[----:B------:R-:W-:Y:S01]  /*49c0*/  UMOV UR5, UR21 ;  /* 0x0000001500057c82 */ /* 0x000fe20008000000 */
[----:B------:R-:W-:Y:S02]  /*49d0*/  UIMAD UR4, UR42, UR4, URZ ;  /* 0x000000042a0472a4 */ /* 0x000fe4000f8e02ff */
[----:B------:R-:W-:Y:S02]  /*49e0*/  @UP4 USHF.R.U32.HI UR7, URZ, UR17, UR5 ;  /* 0x00000011ff074299 */ /* 0x000fe40008011605 */
[----:B------:R-:W-:Y:S02]  /*49f0*/  USEL UR5, UR14, UR8, !UP6 ;  /* 0x000000080e057287 */ /* 0x000fe4000f000000 */
[----:B------:R-:W-:Y:S02]  /*4a00*/  UIMAD UR8, UR42, UR7, URZ ;  /* 0x000000072a0872a4 */ /* 0x000fe4000f8e02ff */
[----:B------:R-:W-:Y:S03]  /*4a10*/  UISETP.GE.AND UP0, UPT, UR6, UR4, UPT ;  /* 0x000000040600728c */ /* 0x000fe6000bf06270 */
[----:B------:R-:W-:Y:S01]  /*4a20*/  UMOV UR4, UR11 ;  /* 0x0000000b00047c82 */ /* 0x000fe20008000000 */
[----:B------:R-:W-:Y:S02]  /*4a30*/  UISETP.GE.OR UP0, UPT, UR5, UR8, UP0 ;  /* 0x000000080500728c */ /* 0x000fe40008706670 */
[----:B------:R-:W-:Y:S02]  /*4a40*/  USHF.R.U32.HI UR4, URZ, UR17, UR4 ;  /* 0x00000011ff047299 */ /* 0x000fe40008011604 */
[----:B------:R-:W-:Y:S02]  /*4a50*/  UIMAD.WIDE.U32 UR8, UR5, UR16, URZ ;  /* 0x00000010050872a5 */ /* 0x000fe4000f8e00ff */
[----:B------:R-:W-:Y:S04]  /*4a60*/  USEL UR10, UR6, UR4, !UP4 ;  /* 0x00000004060a7287 */ /* 0x000fe8000e000000 */
[----:B------:R-:W-:Y:S01]  /*4a70*/  UIADD3 UR11, UPT, UPT, -UR10, URZ, URZ ;  /* 0x000000ff0a0b7290 */ /* 0x000fe2000fffe1ff */
[----:B------:R-:W-:Y:S02]  /*4a80*/  @!UP0 UMOV UR4, UR9 ;  /* 0x0000000900048c82 */ /* 0x000fe40008000000 */
[----:B------:R-:W-:Y:S02]  /*4a90*/  @!UP0 USHF.R.U32.HI UR4, URZ, UR17, UR4 ;  /* 0x00000011ff048299 */ /* 0x000fe40008011604 */
[----:B------:R-:W-:Y:S02]  /*4aa0*/  UIMAD UR8, UR42, UR11, UR6 ;  /* 0x0000000b2a0872a4 */ /* 0x000fe4000f8e0206 */
[----:B------:R-:W-:Y:S04]  /*4ab0*/  @!UP0 USEL UR4, UR5, UR4, !UP4 ;  /* 0x0000000405048287 */ /* 0x000fe8000e000000 */
[----:B------:R-:W-:Y:S02]  /*4ac0*/  @!UP0 UIMAD UR8, UR7, UR8, UR4 ;  /* 0x00000008070882a4 */ /* 0x000fe4000f8e0204 */
[----:B------:R-:W-:Y:S02]  /*4ad0*/  @!UP0 UIADD3 UR9, UPT, UPT, UR10, -UR4, URZ ;  /* 0x800000040a098290 */ /* 0x000fe4000fffe0ff */
[----:B------:R-:W-:Y:S02]  /*4ae0*/  UIADD3 UR4, UPT, UPT, -UR5, URZ, URZ ;  /* 0x000000ff05047290 */ /* 0x000fe4000fffe1ff */
[----:B------:R-:W-:Y:S02]  /*4af0*/  UIADD3 UR7, UPT, UPT, -UR6, URZ, URZ ;  /* 0x000000ff06077290 */ /* 0x000fe4000fffe1ff */
[----:B------:R-:W-:Y:S02]  /*4b00*/  @!UP0 UIMAD UR6, UR9, UR42, UR5 ;  /* 0x0000002a090682a4 */ /* 0x000fe4000f8e0205 */
[----:B------:R-:W-:Y:S02]  /*4b10*/  UIMAD UR14, UR15, UR4, UR14 ;  /* 0x000000040f0e72a4 */ /* 0x000fe4000f8e020e */
[----:B------:R-:W-:Y:S01]  /*4b20*/  UIMAD UR13, UR30, UR7, UR13 ;  /* 0x000000071e0d72a4 */ /* 0x000fe2000f8e020d */
[----:B------:R-:W-:Y:S02]  /*4b30*/  @!UP0 UMOV UR5, UR8 ;  /* 0x0000000800058c82 */ /* 0x000fe40008000000 */
[----:B------:R-:W-:Y:S02]  /*4b40*/  UIMAD UR14, UR5, UR15, UR14 ;  /* 0x0000000f050e72a4 */ /* 0x000fe4000f8e020e */
[----:B------:R-:W-:Y:S11]  /*4b50*/  UIMAD UR13, UR6, UR30, UR13 ;  /* 0x0000001e060d72a4 */ /* 0x000ff6000f8e020d */
[----:B------:R-:W-:Y:S01]  /*4b60*/  @!UPT UIADD3 URZ, UPT, UPT, URZ, URZ, URZ ;  /* 0x000000fffffff290 */ /* 0x000fe2000fffe0ff */
.L_x_82:
[----:B------:R-:W3:Y:S01]  /*4b70*/  @!UP2 LDCU.128 UR20, c[0x0][0xb10] ;  /* 0x00016200ff14a7ac */ /* 0x000ee20008000c00 */
[C---:B------:R-:W-:Y:S02]  /*4b80*/  ISETP.NE.U32.AND P1, PT, R4.reuse, RZ, PT ;  /* 0x000000ff0400720c */ /* 0x040fe40003f25070 */
[----:B------:R-:W-:Y:S02]  /*4b90*/  ISETP.NE.U32.AND P0, PT, R4, RZ, PT ;  /* 0x000000ff0400720c */ /* 0x000fe40003f05070 */
[C---:B------:R-:W-:Y:S02]  /*4ba0*/  ISETP.NE.AND.EX P1, PT, R5.reuse, RZ, PT, P1 ;  /* 0x000000ff0500720c */ /* 0x040fe40003f25310 */
[----:B------:R-:W-:Y:S01]  /*4bb0*/  ISETP.NE.AND.EX P0, PT, R5, RZ, PT, P0 ;  /* 0x000000ff0500720c */ /* 0x000fe20003f05300 */
[----:B------:R-:W4:Y:S01]  /*4bc0*/  @!UP2 LDCU UR5, c[0x0][0xb0c] ;  /* 0x00016180ff05a7ac */ /* 0x000f220008000800 */
[----:B------:R-:W-:Y:S02]  /*4bd0*/  USHF.L.U32 UR11, UR25, 0x6, URZ ;  /* 0x00000006190b7899 */ /* 0x000fe400080006ff */
[----:B------:R-:W-:Y:S02]  /*4be0*/  USHF.L.U32 UR10, UR26, 0x6, URZ ;  /* 0x000000061a0a7899 */ /* 0x000fe400080006ff */
[----:B---3--:R-:W-:Y:S07]  /*4bf0*/  UIMAD.WIDE.U32 UR6, UR14, UR20, URZ ;  /* 0x000000140e0672a5 */ /* 0x008fee000f8e00ff */
[----:B------:R-:W-:Y:S01]  /*4c00*/  @!UP2 UMOV UR4, UR7 ;  /* 0x000000070004ac82 */ /* 0x000fe20008000000 */
[----:B----4-:R-:W-:Y:S02]  /*4c10*/  @!UP2 UISETP.NE.AND UP0, UPT, UR5, 0x1, UPT ;  /* 0x000000010500a88c */ /* 0x010fe4000bf05270 */
[----:B------:R-:W-:Y:S02]  /*4c20*/  @!UP2 USHF.R.U32.HI UR4, URZ, UR21, UR4 ;  /* 0x00000015ff04a299 */ /* 0x000fe40008011604 */
[----:B------:R-:W-:Y:S02]  /*4c30*/  UIMAD.WIDE.U32 UR6, UR13, UR23, URZ ;  /* 0x000000170d0672a5 */ /* 0x000fe4000f8e00ff */
[----:B------:R-:W-:Y:S02]  /*4c40*/  @!UP2 USEL UR8, UR14, UR4, !UP0 ;  /* 0x000000040e08a287 */ /* 0x000fe4000c000000 */
[----:B------:R-:W-:Y:S03]  /*4c50*/  @!UP2 UISETP.NE.AND UP0, UPT, UR22, 0x1, UPT ;  /* 0x000000011600a88c */ /* 0x000fe6000bf05270 */
[----:B------:R-:W-:Y:S02]  /*4c60*/  @!UP2 UMOV UR6, UR7 ;  /* 0x000000070006ac82 */ /* 0x000fe40008000000 */
[----:B------:R-:W3:Y:S02]  /*4c70*/  @!UP2 LDCU UR4, c[0x0][0xb20] ;  /* 0x00016400ff04a7ac */ /* 0x000ee40008000800 */
[----:B---3--:R-:W-:Y:S04]  /*4c80*/  @!UP2 USHF.R.U32.HI UR6, URZ, UR4, UR6 ;  /* 0x00000004ff06a299 */ /* 0x008fe80008011606 */
[----:B------:R-:W-:Y:S04]  /*4c90*/  @!UP2 USEL UR6, UR13, UR6, !UP0 ;  /* 0x000000060d06a287 */ /* 0x000fe8000c000000 */
[----:B------:R-:W-:Y:S02]  /*4ca0*/  @!UP2 UIADD3 UR4, UPT, UPT, -UR8, UR6, URZ ;  /* 0x000000060804a290 */ /* 0x000fe4000fffe1ff */
[----:B------:R-:W-:Y:S02]  /*4cb0*/  @!UP2 UIADD3 UR6, UPT, UPT, UR8, -UR6, URZ ;  /* 0x800000060806a290 */ /* 0x000fe4000fffe0ff */
[----:B------:R-:W-:Y:S02]  /*4cc0*/  @!UP2 UIMAD UR14, UR4, UR5, UR14 ;  /* 0x00000005040ea2a4 */ /* 0x000fe4000f8e020e */
[----:B------:R-:W-:Y:S01]  /*4cd0*/  @!UP2 UIMAD UR13, UR6, UR22, UR13 ;  /* 0x00000016060da2a4 */ /* 0x000fe2000f8e020d */
[----:B------:R-:W-:Y:S11]  /*4ce0*/  BRA.U UP3, `(.L_x_83) ;  /* 0x0000000103107547 */ /* 0x000ff6000b800000 */
[----:B------:R-:W-:Y:S04]  /*4cf0*/  MOV R6, UR37 ;  /* 0x0000002500067c02 */ /* 0x000fe80008000f00 */
[----:B------:R-:W-:Y:S04]  /*4d00*/  SHF.L.U32 R6, R6, 0x1f, RZ ;  /* 0x0000001f06067819 */ /* 0x000fe800000006ff */
[----:B------:R-:W3:Y:S02]  /*4d10*/  SYNCS.PHASECHK.TRANS64.TRYWAIT P2, [UR24+0x98], R6 ;  /* 0x00009806ff0075a7 */ /* 0x000ee40008041118 */
[----:B---3--:R-:W-:Y:S05]  /*4d20*/  @!P2 BRA `(.L_x_84) ;  /* 0x000000340094a947 */ /* 0x008fea0003800000 */
.L_x_83:
[----:B------:R-:W-:Y:S05]  /*4d30*/  @!P1 BRA `(.L_x_85) ;  /* 0x0000000000309947 */ /* 0x000fea0003800000 */
[----:B------:R-:W-:Y:S01]  /*4d40*/  ISETP.NE.U32.AND P1, PT, R2, RZ, PT ;  /* 0x000000ff0200720c */ /* 0x000fe20003f25070 */
[----:B------:R-:W3:Y:S01]  /*4d50*/  LDCU.64 UR4, c[0x0][0x358] ;  /* 0x00006b00ff0477ac */ /* 0x000ee20008000a00 */
[----:B------:R-:W-:Y:S02]  /*4d60*/  IMAD.MOV.U32 R45, RZ, RZ, 0x1 ;  /* 0x00000001ff2d7424 */ /* 0x000fe400078e00ff */
[----:B------:R-:W-:Y:S11]  /*4d70*/  ISETP.NE.AND.EX P1, PT, R3, RZ, PT, P1 ;  /* 0x000000ff0300720c */ /* 0x000ff60003f25310 */
[----:B------:R-:W-:Y:S02]  /*4d80*/  @!UPT UIADD3 URZ, UPT, UPT, URZ, URZ, URZ ;  /* 0x000000fffffff290 */ /* 0x000fe4000fffe0ff */
[----:B------:R-:W4:Y:S01]  /*4d90*/  @P1 LDC.64 R8, c[0x0][0x888] ;  /* 0x00022200ff081b82 */ /* 0x000f220000000a00 */
[----:B-1----:R-:W-:Y:S04]  /*4da0*/  @P1 IMAD R0, R4, UR36, RZ ;  /* 0x0000002404001c24 */ /* 0x002fe8000f8e02ff */
[----:B----4-:R-:W-:Y:S04]  /*4db0*/  @P1 IMAD.WIDE R8, R0, 0x4, R8 ;  /* 0x0000000400081825 */ /* 0x010fe800078e0208 */
[----:B------:R-:W-:Y:S01]  /*4dc0*/  HFMA2 R0, -RZ, RZ, 0, 5.9604644775390625e-08 ;  /* 0x00000001ff007431 */ /* 0x000fe200000001ff */
[----:B---3-5:R3:W5:Y:S04]  /*4dd0*/  @P1 LDG.E R26, desc[UR4][R8.64] ;  /* 0x00000004081a1981 */ /* 0x028768000c1e1900 */
[----:B------:R-:W-:Y:S01]  /*4de0*/  @!P1 PRMT R45, R0, 0x7610, R45 ;  /* 0x00007610002d9816 */ /* 0x000fe2000000002d */
[----:B---3--:R-:W4:Y:S06]  /*4df0*/  @!P1 LDC R26, c[0x0][0x880] ;  /* 0x00022000ff1a9b82 */ /* 0x008f2c0000000800 */
.L_x_85:
[----:B----45:R-:W-:Y:S01]  /*4e00*/  @!P0 FSETP.EQ.AND P1, PT, R26, RZ, PT ;  /* 0x000000ff1a00820b */ /* 0x030fe20003f22000 */
[----:B------:R-:W-:Y:S01]  /*4e10*/  @!UPT UIADD3 URZ, UPT, UPT, URZ, URZ, URZ ;  /* 0x000000fffffff290 */ /* 0x000fe2000fffe0ff */
[----:B------:R-:W-:Y:S11]  /*4e20*/  @!P0 BRA `(.L_x_86) ;  /* 0x0000000000188947 */ /* 0x000ff60003800000 */
[----:B------:R-:W-:Y:S02]  /*4e30*/  LOP3.LUT P0, RZ, R45, 0xff, RZ, 0xc0, !PT ;  /* 0x000000ff2dff7812 */ /* 0x000fe4000780c0ff */
[----:B------:R-:W-:Y:S04]  /*4e40*/  ISETP.NE.U32.AND P1, PT, R2, RZ, PT ;  /* 0x000000ff0200720c */ /* 0x000fe80003f25070 */
[----:B------:R-:W-:Y:S04]  /*4e50*/  ISETP.NE.AND.EX P1, PT, R3, RZ, PT, P1 ;  /* 0x000000ff0300720c */ /* 0x000fe80003f25310 */
[----:B------:R-:W-:Y:S03]  /*4e60*/  PLOP3.LUT P1, PT, P1, PT, PT, 0x8, 0x80 ;  /* 0x000000000080781c */ /* 0x000fe60000f2e170 */
[----:B------:R-:W-:Y:S11]  /*4e70*/  @P0 FSETP.EQ.AND P1, PT, R26, RZ, PT ;  /* 0x000000ff1a00020b */ /* 0x000ff60003f22000 */
[----:B------:R-:W-:Y:S02]  /*4e80*/  @!UPT UIADD3 URZ, UPT, UPT, URZ, URZ, URZ ;  /* 0x000000fffffff290 */ /* 0x000fe4000fffe0ff */
.L_x_86:
[----:B------:R-:W-:Y:S01]  /*4e90*/  ULEA UR4, UR12, UR24, 0x3 ;  /* 0x000000180c047291 */ /* 0x000fe2000f8e18ff */
[----:B------:R-:W-:Y:S02]  /*4ea0*/  SHF.L.U32 R9, R15, 0x1f, RZ ;  /* 0x0000001f0f097819 */ /* 0x000fe400000006ff */
[----:B------:R-:W-:Y:S04]  /*4eb0*/  ELECT P0, URZ, PT ;  /* 0x0000000000ff782f */ /* 0x000fe80003800000 */
[----:B------:R-:W-:Y:S02]  /*4ec0*/  PLOP3.LUT P1, PT, P1, P0, PT, 0xf2, 0x2f ;  /* 0x00000000002f781c */ /* 0x000fe40000f21e72 */
[----:B------:R-:W3:Y:S11]  /*4ed0*/  SYNCS.PHASECHK.TRANS64.TRYWAIT P2, [UR4+0x78], R9 ;  /* 0x00007809ff0075a7 */ /* 0x000ef60008041104 */
[----:B------:R-:W-:Y:S05]  /*4ee0*/  @!P1 IADD3 R8, P0, PT, R16, 0x580, RZ ;  /* 0x0000058010089810 */ /* 0x000fea0007f1e0ff */
[----:B-1----:R-:W-:Y:S01]  /*4ef0*/  @!P1 IMAD.X R6, RZ, RZ, R17, P0 ;  /* 0x000000ffff069224 */ /* 0x002fe200000e0611 */
[----:B---3--:R-:W-:Y:S07]  /*4f00*/  @!P2 BRA `(.L_x_87) ;  /* 0x000000340034a947 */ /* 0x008fee0003800000 */
.L_x_162:
[----:B------:R-:W-:Y:S01]  /*4f10*/  @!P1 R2UR UR7, R6 ;  /* 0x00000000060792ca */ /* 0x000fe200000e0000 */
[----:B------:R-:W-:Y:S01]  /*4f20*/  UIADD3 UR5, UPT, UPT, UR12, 0x1, URZ ;  /* 0x000000010c057890 */ /* 0x000fe2000fffe0ff */
[----:B------:R-:W-:Y:S01]  /*4f30*/  @!P1 R2UR UR6, R8 ;  /* 0x00000000080692ca */ /* 0x000fe200000e0000 */
[----:B------:R-:W-:Y:S01]  /*4f40*/  UIADD3 UR9, UPT, UPT, UR4, 0x60, URZ ;  /* 0x0000006004097890 */ /* 0x000fe2000fffe0ff */
[----:B------:R-:W-:Y:S01]  /*4f50*/  @!P1 IMAD.MOV.U32 R6, RZ, RZ, 0x1000 ;  /* 0x00001000ff069424 */ /* 0x000fe200078e00ff */
[----:B------:R-:W-:Y:S01]  /*4f60*/  UISETP.NE.AND UP0, UPT, UR5, 0x3, UPT ;  /* 0x000000030500788c */ /* 0x000fe2000bf05270 */
[----:B------:R-:W-:Y:S01]  /*4f70*/  VIADD R14, R14, 0x1 ;  /* 0x000000010e0e7836 */ /* 0x000fe20000000000 */
[----:B------:R-:W-:Y:S01]  /*4f80*/  UMOV UR22, 0x0 ;  /* 0x0000000000167882 */ /* 0x000fe20000000000 */
[----:B------:R-:W-:Y:S01]  /*4f90*/  UMOV UR23, 0x10000000 ;  /* 0x1000000000177882 */ /* 0x000fe20000000000 */
[----:B------:R-:W-:Y:S04]  /*4fa0*/  UPRMT UR20, UR54, 0x654, UR9 ;  /* 0x0000065436147896 */ /* 0x000fe80008000009 */
[----:B-1----:R-:W-:Y:S01]  /*4fb0*/  IMAD.U32 R9, RZ, RZ, UR7 ;  /* 0x00000007ff097e24 */ /* 0x002fe2000f8e00ff */
[----:B------:R-:W-:Y:S01]  /*4fc0*/  USEL UR7, URZ, 0x1, UP0 ;  /* 0x00000001ff077887 */ /* 0x000fe20008000000 */
[----:B------:R-:W-:Y:S01]  /*4fd0*/  IMAD.U32 R8, RZ, RZ, UR6 ;  /* 0x00000006ff087e24 */ /* 0x000fe2000f8e00ff */
[----:B------:R-:W-:Y:S02]  /*4fe0*/  USEL UR6, UR5, URZ, UP0 ;  /* 0x000000ff05067287 */ /* 0x000fe40008000000 */
[----:B------:R-:W-:Y:S01]  /*4ff0*/  VOTEU.ALL UP0, P1 ;  /* 0x0000000000ff7886 */ /* 0x000fe20000800000 */
[----:B------:R-:W-:Y:S02]  /*5000*/  @!P1 R2UR UR19, R9 ;  /* 0x00000000091392ca */ /* 0x000fe400000e0000 */
[----:B------:R-:W-:Y:S02]  /*5010*/  @!P1 R2UR UR18, R8 ;  /* 0x00000000081292ca */ /* 0x000fe400000e0000 */
[----:B------:R-:W-:Y:S01]  /*5020*/  @!UP0 ULEA UR5, UR12, UR24, 0xc ;  /* 0x000000180c058291 */ /* 0x000fe2000f8e60ff */
[----:B------:R-:W-:Y:S02]  /*5030*/  LOP3.LUT R15, R15, UR7, RZ, 0x3c, !PT ;  /* 0x000000070f0f7c12 */ /* 0x000fe4000f8e3cff */
[----:B------:R-:W-:Y:S01]  /*5040*/  UMOV UR12, UR36 ;  /* 0x00000024000c7c82 */ /* 0x000fe20008000000 */
[----:B------:R-:W-:Y:S01]  /*5050*/  @!UP0 UIADD3 UR8, UPT, UPT, UR5, 0x200, URZ ;  /* 0x0000020005088890 */ /* 0x000fe2000fffe0ff */
[----:B------:R-:W-:Y:S01]  /*5060*/  SHF.L.U32 R0, R15, 0x1f, RZ ;  /* 0x0000001f0f007819 */ /* 0x000fe200000006ff */
[----:B------:R-:W-:Y:S01]  /*5070*/  VOTEU.ALL UP0, P1 ;  /* 0x0000000000ff7886 */ /* 0x000fe20000800000 */
[----:B------:R-:W-:Y:S06]  /*5080*/  ULEA UR5, UR6, UR24, 0x3 ;  /* 0x0000001806057291 */ /* 0x000fec000f8e18ff */
[----:B------:R1:W-:Y:S01]  /*5090*/  @!UP0 UTMALDG.3D [UR8], [UR18], desc[UR22] ;  /* 0x00001608120085b4 */ /* 0x0003e20008011000 */
[----:B------:R1:W-:Y:S01]  /*50a0*/  @!P1 SYNCS.ARRIVE.TRANS64.RED.A0TR RZ, [UR4+0x60], R6 ;  /* 0x00006006ffff99a7 */ /* 0x0003e20008300404 */
[----:B------:R-:W-:Y:S01]  /*50b0*/  SYNCS.ARRIVE.TRANS64.RED.A1T0 RZ, [UR20], RZ ;  /* 0x000000ffffff79a7 */ /* 0x000fe20008100414 */
[----:B------:R-:W3:Y:S02]  /*50c0*/  SYNCS.PHASECHK.TRANS64.TRYWAIT P0, [UR5+0x78], R0 ;  /* 0x00007800ff0075a7 */ /* 0x000ee40008001105 */
[----:B-1-3--:R-:W-:Y:S05]  /*50d0*/  @!P0 BRA `(.L_x_88) ;  /* 0x0000003000d88947 */ /* 0x00afea0003800000 */
.L_x_164:
[----:B------:R-:W-:Y:S01]  /*50e0*/  UIADD3 UR9, UPT, UPT, UR5, 0x60, URZ ;  /* 0x0000006005097890 */ /* 0x000fe2000fffe0ff */
[----:B-1----:R-:W-:Y:S01]  /*50f0*/  @!P1 IADD3 R6, P0, PT, R16, 0x580, RZ ;  /* 0x0000058010069810 */ /* 0x002fe20007f1e0ff */
[----:B------:R-:W-:Y:S01]  /*5100*/  UPLOP3.LUT UP3, UPT, UPT, UPT, UPT, 0x80, 0x8 ;  /* 0x000000000008789c */ /* 0x000fe20003f6f070 */
[----:B------:R-:W-:Y:S01]  /*5110*/  R2UR UR23, R47 ;  /* 0x000000002f1772ca */ /* 0x000fe200000e0000 */
[----:B------:R-:W-:Y:S01]  /*5120*/  UMOV UR20, 0x0 ;  /* 0x0000000000147882 */ /* 0x000fe20000000000 */
[----:B------:R-:W-:Y:S01]  /*5130*/  @!P1 R2UR UR7, R6 ;  /* 0x00000000060792ca */ /* 0x000fe200000e0000 */
[----:B------:R-:W-:Y:S01]  /*5140*/  @!P1 IMAD.X R0, RZ, RZ, R17, P0 ;  /* 0x000000ffff009224 */ /* 0x000fe200000e0611 */
[----:B------:R-:W-:Y:S01]  /*5150*/  UMOV UR21, 0x10000000 ;  /* 0x1000000000157882 */ /* 0x000fe20000000000 */
[----:B------:R-:W-:Y:S01]  /*5160*/  UMOV UR12, UR36 ;  /* 0x00000024000c7c82 */ /* 0x000fe20008000000 */
[----:B------:R-:W-:Y:S01]  /*5170*/  VOTEU.ALL UP0, P1 ;  /* 0x0000000000ff7886 */ /* 0x000fe20000800000 */
[----:B------:R-:W-:Y:S01]  /*5180*/  R2UR UR22, R48 ;  /* 0x00000000301672ca */ /* 0x000fe200000e0000 */
[----:B------:R-:W-:Y:S01]  /*5190*/  UMOV UR36, UR27 ;  /* 0x0000001b00247c82 */ /* 0x000fe20008000000 */
[----:B------:R-:W-:Y:S02]  /*51a0*/  @!P1 R2UR UR4, R0 ;  /* 0x00000000000492ca */ /* 0x000fe400000e0000 */
[----:B------:R-:W-:Y:S01]  /*51b0*/  @!UP0 UIADD3 UR10, UPT, UPT, UR10, 0x20, URZ ;  /* 0x000000200a0a8890 */ /* 0x000fe2000fffe0ff */
[C---:B------:R-:W-:Y:S01]  /*51c0*/  ISETP.NE.AND P0, PT, R14.reuse, 0x2, PT ;  /* 0x000000020e00780c */ /* 0x040fe20003f05270 */
[----:B------:R-:W-:Y:S02]  /*51d0*/  UIADD3 UR26, UPT, UPT, UR13, UR23, URZ ;  /* 0x000000170d1a7290 */ /* 0x000fe4000fffe0ff */
[----:B------:R-:W-:Y:S01]  /*51e0*/  IMAD.U32 R8, RZ, RZ, UR7 ;  /* 0x00000007ff087e24 */ /* 0x000fe2000f8e00ff */
[----:B------:R-:W-:Y:S02]  /*51f0*/  SEL R0, RZ, 0x1, P0 ;  /* 0x00000001ff007807 */ /* 0x000fe40000000000 */
[----:B------:R-:W-:Y:S02]  /*5200*/  SEL R14, R14, RZ, P0 ;  /* 0x000000ff0e0e7207 */ /* 0x000fe40000000000 */
[----:B------:R-:W-:Y:S01]  /*5210*/  @!P1 R2UR UR18, R8 ;  /* 0x00000000081292ca */ /* 0x000fe200000e0000 */
[----:B------:R-:W-:Y:S01]  /*5220*/  UIADD3 UR25, UPT, UPT, UR14, UR22, URZ ;  /* 0x000000160e197290 */ /* 0x000fe2000fffe0ff */
[----:B------:R-:W-:Y:S01]  /*5230*/  IMAD.U32 R9, RZ, RZ, UR4 ;  /* 0x00000004ff097e24 */ /* 0x000fe2000f8e00ff */
[----:B------:R-:W-:Y:S01]  /*5240*/  @!UP0 ULEA UR4, UR6, UR24, 0xc ;  /* 0x0000001806048291 */ /* 0x000fe2000f8e60ff */
[----:B------:R-:W-:Y:S03]  /*5250*/  LOP3.LUT R13, R13, R0, RZ, 0x3c, !PT ;  /* 0x000000000d0d7212 */ /* 0x000fe600078e3cff */
[----:B------:R-:W-:Y:S01]  /*5260*/  @!P1 R2UR UR19, R9 ;  /* 0x00000000091392ca */ /* 0x000fe200000e0000 */
[----:B------:R-:W-:Y:S01]  /*5270*/  @!UP0 UIADD3 UR8, UPT, UPT, UR4, 0x200, URZ ;  /* 0x0000020004088890 */ /* 0x000fe2000fffe0ff */
[----:B------:R-:W-:Y:S01]  /*5280*/  VOTEU.ALL UP0, P1 ;  /* 0x0000000000ff7886 */ /* 0x000fe20000800000 */
[----:B------:R-:W-:Y:S10]  /*5290*/  UPRMT UR4, UR54, 0x654, UR9 ;  /* 0x0000065436047896 */ /* 0x000ff40008000009 */
[----:B------:R1:W-:Y:S01]  /*52a0*/  @!UP0 UTMALDG.3D [UR8], [UR18], desc[UR20] ;  /* 0x00001408120085b4 */ /* 0x0003e20008011000 */
[----:B------:R3:W-:Y:S01]  /*52b0*/  @!P1 SYNCS.ARRIVE.TRANS64.RED.A0TR RZ, [UR5+0x60], R7 ;  /* 0x00006007ffff99a7 */ /* 0x0007e20008300405 */
[----:B------:R-:W-:Y:S01]  /*52c0*/  SYNCS.ARRIVE.TRANS64.RED.A1T0 RZ, [UR4], RZ ;  /* 0x000000ffffff79a7 */ /* 0x000fe20008100404 */
[----:B------:R-:W-:Y:S04]  /*52d0*/  UIADD3 UR4, UPT, UPT, UR6, 0x1, URZ ;  /* 0x0000000106047890 */ /* 0x000fe8000fffe0ff */
[----:B------:R-:W-:Y:S04]  /*52e0*/  UISETP.NE.AND UP0, UPT, UR4, 0x3, UPT ;  /* 0x000000030400788c */ /* 0x000fe8000bf05270 */
[----:B------:R-:W-:Y:S06]  /*52f0*/  USEL UR5, URZ, 0x1, UP0 ;  /* 0x00000001ff057887 */ /* 0x000fec0008000000 */
[----:B------:R-:W-:Y:S01]  /*5300*/  LOP3.LUT R15, R15, UR5, RZ, 0x3c, !PT ;  /* 0x000000050f0f7c12 */ /* 0x000fe2000f8e3cff */
[----:B-1----:R-:W-:Y:S01]  /*5310*/  USEL UR12, UR4, URZ, UP0 ;  /* 0x000000ff040c7287 */ /* 0x002fe20008000000 */
[----:B------:R-:W-:Y:S11]  /*5320*/  BRA.U UP1, `(.L_x_89) ;  /* 0xfffffff101f07547 */ /* 0x000ff6000b83ffff */
[----:B------:R-:W-:Y:S01]  /*5330*/  UIADD3 UR24, UPT, UPT, UR24, 0x78, URZ ;  /* 0x0000007818187890 */ /* 0x000fe2000fffe0ff */
[----:B------:R-:W-:-:S03]  /*5340*/  SHF.L.U32 R2, R15, 0x1f, RZ ;  /* 0x0000001f0f027819 */ /* 0x000fc600000006ff */
[----:B------:R-:W-:-:S09]  /*5350*/  ULEA UR4, UR12, UR24, 0x3 ;  /* 0x000000180c047291 */ /* 0x000fd2000f8e18ff */
[----:B------:R-:W1:Y:S02]  /*5360*/  SYNCS.PHASECHK.TRANS64.TRYWAIT P0, [UR4], R2 ;  /* 0x00000002ff0075a7 */ /* 0x000e640008001104 */
[----:B-1----:R-:W-:Y:S05]  /*5370*/  @!P0 BRA `(.L_x_90) ;  /* 0x0000003000488947 */ /* 0x002fea0003800000 */
.L_x_166:
        /* <DEDUP_REMOVED lines=9> */
.L_x_168:
[----:B------:R-:W-:-:S04]  /*5410*/  UIADD3 UR4, UPT, UPT, UR4, 0x1, URZ ;  /* 0x0000000104047890 */ /* 0x000fc8000fffe0ff */
[----:B------:R-:W-:-:S04]  /*5420*/  UISETP.NE.AND UP0, UPT, UR4, 0x3, UPT ;  /* 0x000000030400788c */ /* 0x000fc8000bf05270 */
[----:B------:R-:W-:Y:S02]  /*5430*/  USEL UR5, URZ, 0x1, UP0 ;  /* 0x00000001ff057887 */ /* 0x000fe40008000000 */
[----:B------:R-:W-:-:S04]  /*5440*/  USEL UR4, UR4, URZ, UP0 ;  /* 0x000000ff04047287 */ /* 0x000fc80008000000 */
[----:B------:R-:W-:Y:S01]  /*5450*/  ULEA UR4, UR4, UR24, 0x3 ;  /* 0x0000001804047291 */ /* 0x000fe2000f8e18ff */
[----:B-1----:R-:W-:-:S04]  /*5460*/  LOP3.LUT R2, R15, UR5, RZ, 0x3c, !PT ;  /* 0x000000050f027c12 */ /* 0x002fc8000f8e3cff */
[----:B------:R-:W-:Y:S01]  /*5470*/  SHF.L.U32 R2, R2, 0x1f, RZ ;  /* 0x0000001f02027819 */ /* 0x000fe200000006ff */
[----:B------:R-:W-:-:S07]  /*5480*/  IMAD.U32 R0, RZ, RZ, UR4 ;  /* 0x00000004ff007e24 */ /* 0x000fce000f8e00ff */
.L_x_92:
[----:B-1----:R1:W4:Y:S02]  /*5490*/  SYNCS.PHASECHK.TRANS64.TRYWAIT P0, [R0+URZ], R2 ;  /* 0x00000002000075a7 */ /* 0x00232400080011ff */
[----:B----4-:R-:W-:Y:S05]  /*54a0*/  @!P0 NANOSLEEP.SYNCS 0x989680 ;  /* 0x009896800000895d */ /* 0x010fea0003900000 */
[----:B------:R-:W4:Y:S02]  /*54b0*/  @!P0 SYNCS.PHASECHK.TRANS64 P0, [R0+URZ], R2 ;  /* 0x00000002000085a7 */ /* 0x000f2400080010ff */
[----:B--2-4-:R-:W-:Y:S05]  /*54c0*/  @P0 EXIT ;  /* 0x000000000000094d */ /* 0x014fea0003800000 */
[----:B------:R-:W-:Y:S05]  /*54d0*/  BRA `(.L_x_92) ;  /* 0xfffffffc00ec7947 */ /* 0x000fea000383ffff */
.L_x_80:
[----:B------:R-:W-:-:S06]  /*54e0*/  UISETP.GE.AND UP0, UPT, UR22, 0x4, UPT ;  /* 0x000000041600788c */ /* 0x000fcc000bf06270 */
[----:B------:R-:W-:-:S13]  /*54f0*/  PLOP3.LUT P0, PT, PT, PT, UP0, 0x80, 0x8 ;  /* 0x000000000008781c */ /* 0x000fda0003f0f008 */
[----:B-1----:R-:W-:Y:S05]  /*5500*/  @!P0 EXIT ;  /* 0x000000000000894d */ /* 0x002fea0003800000 */
[----:B------:R-:W-:Y:S01]  /*5510*/  BAR.SYNC.DEFER_BLOCKING 0x6, 0xa0 ;  /* 0x0182800000007b1d */ /* 0x000fe20000010000 */
[C---:B------:R-:W-:Y:S01]  /*5520*/  IMAD.SHL.U32 R3, R55.reuse, 0x20, RZ ;  /* 0x0000002037037824 */ /* 0x040fe200078e00ff */
[----:B------:R-:W-:Y:S01]  /*5530*/  SHF.R.U32.HI R4, RZ, 0x1, R55 ;  /* 0x00000001ff047819 */ /* 0x000fe20000011637 */
[C---:B------:R-:W-:Y:S01]  /*5540*/  IMAD.SHL.U32 R2, R55.reuse, 0x10, RZ ;  /* 0x0000001037027824 */ /* 0x040fe200078e00ff */
[C---:B------:R-:W-:Y:S01]  /*5550*/  LOP3.LUT P0, RZ, R55.reuse, 0x4, RZ, 0xc0, !PT ;  /* 0x0000000437ff7812 */ /* 0x040fe2000780c0ff */
[----:B------:R-:W-:Y:S01]  /*5560*/  IMAD.U32 R23, R55, 0x10000, RZ ;  /* 0x0001000037177824 */ /* 0x000fe200078e00ff */
[----:B------:R-:W-:Y:S01]  /*5570*/  UMOV UR44, 0x400 ;  /* 0x00000400002c7882 */ /* 0x000fe20000000000 */
[----:B------:R-:W1:Y:S01]  /*5580*/  LDCU.64 UR4, c[0x0][0x890] ;  /* 0x00011200ff0477ac */ /* 0x000e620008000a00 */
[----:B------:R-:W2:Y:S01]  /*5590*/  LDC.64 R42, c[0x0][0x8b0] ;  /* 0x00022c00ff2a7b82 */ /* 0x000ea20000000a00 */
[----:B------:R-:W-:Y:S01]  /*55a0*/  LOP3.LUT R5, R3, 0xc0, RZ, 0xc0, !PT ;  /* 0x000000c003057812 */ /* 0x000fe200078ec0ff */
[----:B------:R-:W-:Y:S01]  /*55b0*/  IMAD.SHL.U32 R44, R55, 0x4, RZ ;  /* 0x00000004372c7824 */ /* 0x000fe200078e00ff */
[----:B------:R-:W-:Y:S01]  /*55c0*/  ULEA UR44, UR54, UR44, 0x18 ;  /* 0x0000002c362c7291 */ /* 0x000fe2000f8ec0ff */
[----:B------:R-:W-:Y:S01]  /*55d0*/  LOP3.LUT R2, R2, 0x600, RZ, 0xc0, !PT ;  /* 0x0000060002027812 */ /* 0x000fe200078ec0ff */
[----:B------:R-:W-:Y:S01]  /*55e0*/  IMAD.MOV.U32 R54, RZ, RZ, 0x10 ;  /* 0x00000010ff367424 */ /* 0x000fe200078e00ff */
[----:B------:R-:W-:Y:S01]  /*55f0*/  LOP3.LUT R4, R5, 0x8, R4, 0xf8, !PT ;  /* 0x0000000805047812 */ /* 0x000fe200078ef804 */
[----:B------:R-:W-:Y:S01]  /*5600*/  IMAD.MOV.U32 R22, RZ, RZ, RZ ;  /* 0x000000ffff167224 */ /* 0x000fe200078e00ff */
[----:B------:R-:W3:Y:S01]  /*5610*/  LDC.64 R40, c[0x0][0x8a8] ;  /* 0x00022a00ff287b82 */ /* 0x000ee20000000a00 */
[----:B------:R-:W-:-:S02]  /*5620*/  LOP3.LUT R2, R2, 0x20, R3, 0xf8, !PT ;  /* 0x0000002002027812 */ /* 0x000fc400078ef803 */
[----:B------:R-:W-:Y:S02]  /*5630*/  CS2R R52, SRZ ;  /* 0x0000000000347805 */ /* 0x000fe4000001ff00 */
[----:B------:R-:W-:Y:S01]  /*5640*/  LOP3.LUT R23, R23, 0x600000, RZ, 0xc0, !PT ;  /* 0x0060000017177812 */ /* 0x000fe200078ec0ff */
[----:B------:R-:W-:Y:S01]  /*5650*/  IMAD.MOV.U32 R51, RZ, RZ, RZ ;  /* 0x000000ffff337224 */ /* 0x000fe200078e00ff */
[----:B------:R-:W-:Y:S01]  /*5660*/  LOP3.LUT R44, R4, 0x18, R44, 0x78, !PT ;  /* 0x00000018042c7812 */ /* 0x000fe200078e782c */
[----:B------:R-:W4:Y:S01]  /*5670*/  LDCU UR63, c[0x0][0x370] ;  /* 0x00006e00ff3f77ac */ /* 0x000f220008000800 */
[----:B------:R-:W-:Y:S01]  /*5680*/  LOP3.LUT R2, R2, 0x100, R3, 0xf8, !PT ;  /* 0x0000010002027812 */ /* 0x000fe200078ef803 */
[----:B------:R-:W4:Y:S01]  /*5690*/  LDS R0, [UR44+0x150] ;  /* 0x0001502cff007984 */ /* 0x000f220008000800 */
[----:B-1----:R-:W-:Y:S01]  /*56a0*/  IMAD.U32 R57, RZ, RZ, UR4 ;  /* 0x00000004ff397e24 */ /* 0x002fe2000f8e00ff */
[----:B------:R-:W-:Y:S01]  /*56b0*/  UIADD3 UR4, UPT, UPT, UR44, 0x200, URZ ;  /* 0x000002002c047890 */ /* 0x000fe2000fffe0ff */
[----:B------:R-:W-:Y:S01]  /*56c0*/  LOP3.LUT R44, R2, R44, RZ, 0xfc, !PT ;  /* 0x0000002c022c7212 */ /* 0x000fe200078efcff */
[----:B------:R-:W-:Y:S01]  /*56d0*/  IMAD.U32 R56, RZ, RZ, UR5 ;  /* 0x00000005ff387e24 */ /* 0x000fe2000f8e00ff */
[----:B------:R-:W-:Y:S01]  /*56e0*/  LOP3.LUT R55, R55, 0x60, RZ, 0xc0, !PT ;  /* 0x0000006037377812 */ /* 0x000fe200078ec0ff */
[----:B------:R-:W1:Y:S01]  /*56f0*/  LDCU UR43, c[0x0][0xb0c] ;  /* 0x00016180ff2b77ac */ /* 0x000e620008000800 */
[----:B------:R-:W-:Y:S01]  /*5700*/  SEL R54, R54, 0xfffffff0, !P0 ;  /* 0xfffffff036367807 */ /* 0x000fe20004000000 */
[----:B------:R-:W-:Y:S01]  /*5710*/  IMAD.U32 R59, RZ, RZ, UR4 ;  /* 0x00000004ff3b7e24 */ /* 0x000fe2000f8e00ff */
[----:B------:R-:W1:Y:S01]  /*5720*/  LDCU UR39, c[0x0][0xb30] ;  /* 0x00016600ff2777ac */ /* 0x000e620008000800 */
[----:B------:R-:W1:Y:S01]  /*5730*/  LDCU.64 UR60, c[0x0][0x888] ;  /* 0x00011100ff3c77ac */ /* 0x000e620008000a00 */
[----:B------:R-:W1:Y:S01]  /*5740*/  LDCU.64 UR40, c[0x0][0xb28] ;  /* 0x00016500ff2877ac */ /* 0x000e620008000a00 */
[----:B------:R-:W1:Y:S01]  /*5750*/  LDCU.128 UR56, c[0x0][0xb10] ;  /* 0x00016200ff3877ac */ /* 0x000e620008000c00 */
[----:B------:R-:W1:Y:S01]  /*5760*/  LDCU UR62, c[0x0][0x374] ;  /* 0x00006e80ff3e77ac */ /* 0x000e620008000800 */
[----:B------:R-:W-:Y:S01]  /*5770*/  UMOV UR55, 0x1 ;  /* 0x0000000100377882 */ /* 0x000fe20000000000 */
[----:B------:R-:W-:Y:S01]  /*5780*/  UMOV UR46, URZ ;  /* 0x000000ff002e7c82 */ /* 0x000fe20008000000 */
[----:B------:R-:W-:Y:S01]  /*5790*/  UMOV UR53, URZ ;  /* 0x000000ff00357c82 */ /* 0x000fe20008000000 */
[----:B------:R-:W-:Y:S01]  /*57a0*/  UMOV UR52, URZ ;  /* 0x000000ff00347c82 */ /* 0x000fe20008000000 */
[----:B-1234-:R-:W-:-:S07]  /*57b0*/  IMAD.IADD R23, R0, 0x1, R23 ;  /* 0x0000000100177824 */ /* 0x01efce00078e0217 */
.L_x_123:
[C---:B------:R-:W-:Y:S02]  /*57c0*/  LEA R0, R51.reuse, UR44, 0x3 ;  /* 0x0000002c33007c11 */ /* 0x040fe4000f8e18ff */
[----:B------:R-:W-:Y:S02]  /*57d0*/  SHF.L.U32 R2, R52, 0x1f, RZ ;  /* 0x0000001f34027819 */ /* 0x000fe400000006ff */
[----:B-1----:R-:W-:Y:S02]  /*57e0*/  LEA R4, R51, UR44, 0x4 ;  /* 0x0000002c33047c11 */ /* 0x002fe4000f8e20ff */
[----:B------:R-:W1:Y:S02]  /*57f0*/  SYNCS.PHASECHK.TRANS64.TRYWAIT P0, [R0+URZ+0xa0], R2 ;  /* 0x0000a002000075a7 */ /* 0x000e6400080011ff */
[----:B-1----:R-:W-:Y:S05]  /*5800*/  @!P0 BRA `(.L_x_93) ;  /* 0x0000002c00548947 */ /* 0x002fea0003800000 */
.L_x_169:
[----:B------:R-:W-:Y:S01]  /*5810*/  R2UR UR7, R58 ;  /* 0x000000003a0772ca */ /* 0x000fe200000e0000 */
[----:B------:R-:W2:Y:S01]  /*5820*/  LDS.128 R4, [R4+0x130] ;  /* 0x0001300004047984 */ /* 0x000ea20000000c00 */
[----:B-1----:R-:W-:Y:S01]  /*5830*/  VIADD R0, R0, 0xb0 ;  /* 0x000000b000007836 */ /* 0x002fe20000000000 */
[----:B------:R-:W-:Y:S04]  /*5840*/  UISETP.GE.AND UP0, UPT, UR42, 0x1, UPT ;  /* 0x000000012a00788c */ /* 0x000fe8000bf06270 */
[----:B------:R-:W-:Y:S01]  /*5850*/  PRMT R0, RZ, 0x654, R0 ;  /* 0x00000654ff007816 */ /* 0x000fe20000000000 */
[----:B------:R-:W-:Y:S01]  /*5860*/  @!PT LDS RZ, [RZ] ;  /* 0x00000000fffff984 */ /* 0x000fe20000000800 */
[----:B------:R-:W-:Y:S01]  /*5870*/  @!PT LDS RZ, [RZ] ;  /* 0x00000000fffff984 */ /* 0x000fe20000000800 */
[----:B------:R-:W-:Y:S01]  /*5880*/  @!PT LDS RZ, [RZ] ;  /* 0x00000000fffff984 */ /* 0x000fe20000000800 */
[----:B------:R-:W-:Y:S01]  /*5890*/  @!PT LDS RZ, [RZ] ;  /* 0x00000000fffff984 */ /* 0x000fe20000000800 */
[----:B------:R1:W-:Y:S06]  /*58a0*/  MEMBAR.ALL.CTA ;  /* 0x0000000000007992 */ /* 0x0003ec0000008000 */
[----:B-1----:R-:W1:Y:S02]  /*58b0*/  FENCE.VIEW.ASYNC.S ;  /* 0x00000000000073c6 */ /* 0x002e640000000000 */
[----:B-1----:R1:W-:Y:S01]  /*58c0*/  SYNCS.ARRIVE.TRANS64.RED.A1T0 RZ, [R0+URZ], RZ ;  /* 0x000000ff00ff79a7 */ /* 0x0023e200081004ff */
[----:B--2---:R-:W-:Y:S11]  /*58d0*/  LOP3.LUT P0, RZ, R6, 0x1, RZ, 0xc0, !PT ;  /* 0x0000000106ff7812 */ /* 0x004ff6000780c0ff */
[----:B------:R-:W-:Y:S02]  /*58e0*/  @!UPT UIADD3 URZ, UPT, UPT, URZ, URZ, URZ ;  /* 0x000000fffffff290 */ /* 0x000fe4000fffe0ff */
[----:B------:R-:W-:Y:S01]  /*58f0*/  VOTEU.ANY UP1, P0 ;  /* 0x0000000000ff7886 */ /* 0x000fe20000020100 */
[----:B------:R-:W-:Y:S01]  /*5900*/  PLOP3.LUT P0, PT, PT, PT, UP1, 0x80, 0x8 ;  /* 0x000000000008781c */ /* 0x000fe20003f0f018 */
[----:B------:R-:W-:Y:S06]  /*5910*/  UP2UR UR4, UPR, URZ, 0x2 ;  /* 0x00000002ff047883 */ /* 0x000fec0008000000 */
[----:B------:R-:W-:Y:S06]  /*5920*/  IMAD.U32 R60, RZ, RZ, UR4 ;  /* 0x00000004ff3c7e24 */ /* 0x000fec000f8e00ff */
[----:B------:R-:W-:Y:S02]  /*5930*/  @P0 SHF.R.U32.HI R2, RZ, 0x10, R5 ;  /* 0x00000010ff020819 */ /* 0x000fe40000011605 */
[----:B------:R-:W-:Y:S02]  /*5940*/  @P0 MOV R3, R4 ;  /* 0x0000000400030202 */ /* 0x000fe40000000f00 */
[----:B------:R-:W-:Y:S02]  /*5950*/  @P0 R2UR UR4, R2 ;  /* 0x00000000020402ca */ /* 0x000fe400000e0000 */
[----:B------:R-:W-:Y:S02]  /*5960*/  @P0 LOP3.LUT R4, R5, 0xffff, RZ, 0xc0, !PT ;  /* 0x0000ffff05040812 */ /* 0x000fe400078ec0ff */
[----:B------:R-:W-:Y:S02]  /*5970*/  @P0 R2UR UR6, R3 ;  /* 0x00000000030602ca */ /* 0x000fe400000e0000 */
[----:B------:R-:W-:Y:S07]  /*5980*/  @P0 R2UR UR5, R4 ;  /* 0x00000000040502ca */ /* 0x000fee00000e0000 */
[----:B------:R-:W-:Y:S02]  /*5990*/  @UP1 UMOV UR7, UR4 ;  /* 0x0000000400071c82 */ /* 0x000fe40008000000 */
[----:B------:R-:W-:Y:S02]  /*59a0*/  IMAD.U32 R58, RZ, RZ, UR7 ;  /* 0x00000007ff3a7e24 */ /* 0x000fe4000f8e00ff */
[----:B------:R-:W-:Y:S02]  /*59b0*/  @UP1 UMOV UR38, UR6 ;  /* 0x0000000600261c82 */ /* 0x000fe40008000000 */
[----:B------:R-:W-:Y:S01]  /*59c0*/  @UP1 UMOV UR37, UR5 ;  /* 0x0000000500251c82 */ /* 0x000fe20008000000 */
[----:B-1----:R-:W-:Y:S05]  /*59d0*/  BRA.U !UP0, `(.L_x_94) ;  /* 0x0000000108cc7547 */ /* 0x002fea000b800000 */
[----:B------:R-:W1:Y:S01]  /*59e0*/  LDCU UR12, c[0x0][0xb20] ;  /* 0x00016400ff0c77ac */ /* 0x000e620008000800 */
[----:B------:R-:W-:Y:S02]  /*59f0*/  UIMAD.WIDE.U32 UR4, UR62, UR59, URZ ;  /* 0x0000003b3e0472a5 */ /* 0x000fe4000f8e00ff */
[----:B------:R-:W-:Y:S02]  /*5a00*/  UIMAD.WIDE.U32 UR6, UR63, UR56, URZ ;  /* 0x000000383f0672a5 */ /* 0x000fe4000f8e00ff */
[----:B------:R-:W-:Y:S02]  /*5a10*/  UISETP.NE.AND UP0, UPT, UR58, 0x1, UPT ;  /* 0x000000013a00788c */ /* 0x000fe4000bf05270 */
[----:B------:R-:W-:Y:S02]  /*5a20*/  UIMAD.WIDE.U32 UR8, UR37, UR59, URZ ;  /* 0x0000003b250872a5 */ /* 0x000fe4000f8e00ff */
[----:B------:R-:W-:Y:S02]  /*5a30*/  UIMAD.WIDE.U32 UR10, UR38, UR56, URZ ;  /* 0x00000038260a72a5 */ /* 0x000fe4000f8e00ff */
[----:B------:R-:W-:Y:S02]  /*5a40*/  UISETP.NE.AND UP1, UPT, UR43, 0x1, UPT ;  /* 0x000000012b00788c */ /* 0x000fe4000bf25270 */
[----:B------:R-:W-:Y:S01]  /*5a50*/  UISETP.NE.AND UP2, UPT, UR42, 0x1, UPT ;  /* 0x000000012a00788c */ /* 0x000fe2000bf45270 */
[----:B------:R-:W-:Y:S02]  /*5a60*/  UMOV UR4, UR5 ;  /* 0x0000000500047c82 */ /* 0x000fe40008000000 */
[----:B-1----:R-:W-:Y:S03]  /*5a70*/  USHF.R.U32.HI UR5, URZ, UR12, UR4 ;  /* 0x0000000cff057299 */ /* 0x002fe60008011604 */
[----:B------:R-:W-:Y:S02]  /*5a80*/  UMOV UR4, UR7 ;  /* 0x0000000700047c82 */ /* 0x000fe40008000000 */
[----:B------:R-:W-:Y:S02]  /*5a90*/  USHF.R.U32.HI UR7, URZ, UR57, UR4 ;  /* 0x00000039ff077299 */ /* 0x000fe40008011604 */
[----:B------:R-:W-:Y:S02]  /*5aa0*/  USEL UR4, UR62, UR5, !UP0 ;  /* 0x000000053e047287 */ /* 0x000fe4000c000000 */
[----:B------:R-:W-:Y:S01]  /*5ab0*/  USEL UR7, UR63, UR7, !UP1 ;  /* 0x000000073f077287 */ /* 0x000fe2000c800000 */
[----:B------:R-:W-:Y:S01]  /*5ac0*/  UMOV UR5, UR9 ;  /* 0x0000000900057c82 */ /* 0x000fe20008000000 */
[----:B------:R-:W-:Y:S02]  /*5ad0*/  UIMAD.WIDE.U32 UR8, UR4, UR40, URZ ;  /* 0x00000028040872a5 */ /* 0x000fe4000f8e00ff */
[----:B------:R-:W-:Y:S03]  /*5ae0*/  USHF.R.U32.HI UR6, URZ, UR12, UR5 ;  /* 0x0000000cff067299 */ /* 0x000fe60008011605 */
[----:B------:R-:W-:Y:S01]  /*5af0*/  UMOV UR5, UR11 ;  /* 0x0000000b00057c82 */ /* 0x000fe20008000000 */
[----:B------:R-:W-:Y:S02]  /*5b00*/  UIMAD.WIDE.U32 UR10, UR7, UR40, URZ ;  /* 0x00000028070a72a5 */ /* 0x000fe4000f8e00ff */
[----:B------:R-:W-:Y:S02]  /*5b10*/  USHF.R.U32.HI UR12, URZ, UR57, UR5 ;  /* 0x00000039ff0c7299 */ /* 0x000fe40008011605 */
[----:B------:R-:W-:Y:S01]  /*5b20*/  USEL UR6, UR37, UR6, !UP0 ;  /* 0x0000000625067287 */ /* 0x000fe2000c000000 */
[----:B------:R-:W-:Y:S02]  /*5b30*/  UMOV UR5, UR9 ;  /* 0x0000000900057c82 */ /* 0x000fe40008000000 */
[----:B------:R-:W-:Y:S01]  /*5b40*/  UMOV UR10, UR11 ;  /* 0x0000000b000a7c82 */ /* 0x000fe20008000000 */
[----:B------:R-:W-:Y:S02]  /*5b50*/  @UP2 USHF.R.U32.HI UR4, URZ, UR41, UR5 ;  /* 0x00000029ff042299 */ /* 0x000fe40008011605 */
[----:B------:R-:W-:Y:S02]  /*5b60*/  @UP2 USHF.R.U32.HI UR7, URZ, UR41, UR10 ;  /* 0x00000029ff072299 */ /* 0x000fe4000801160a */
[----:B------:R-:W-:Y:S02]  /*5b70*/  UIMAD UR4, UR42, UR4, URZ ;  /* 0x000000042a0472a4 */ /* 0x000fe4000f8e02ff */
[----:B------:R-:W-:Y:S02]  /*5b80*/  UIMAD.WIDE.U32 UR10, UR6, UR40, URZ ;  /* 0x00000028060a72a5 */ /* 0x000fe4000f8e00ff */
[----:B------:R-:W-:Y:S02]  /*5b90*/  USEL UR5, UR38, UR12, !UP1 ;  /* 0x0000000c26057287 */ /* 0x000fe4000c800000 */
[----:B------:R-:W-:Y:S02]  /*5ba0*/  UIMAD UR8, UR42, UR7, URZ ;  /* 0x000000072a0872a4 */ /* 0x000fe4000f8e02ff */
[----:B------:R-:W-:Y:S03]  /*5bb0*/  UISETP.GE.AND UP0, UPT, UR6, UR4, UPT ;  /* 0x000000040600728c */ /* 0x000fe6000bf06270 */
[----:B------:R-:W-:Y:S01]  /*5bc0*/  UMOV UR4, UR11 ;  /* 0x0000000b00047c82 */ /* 0x000fe20008000000 */
[----:B------:R-:W-:Y:S02]  /*5bd0*/  UISETP.GE.OR UP0, UPT, UR5, UR8, UP0 ;  /* 0x000000080500728c */ /* 0x000fe40008706670 */
[----:B------:R-:W-:Y:S02]  /*5be0*/  USHF.R.U32.HI UR4, URZ, UR41, UR4 ;  /* 0x00000029ff047299 */ /* 0x000fe40008011604 */
[----:B------:R-:W-:Y:S02]  /*5bf0*/  UIMAD.WIDE.U32 UR8, UR5, UR40, URZ ;  /* 0x00000028050872a5 */ /* 0x000fe4000f8e00ff */
[----:B------:R-:W-:Y:S02]  /*5c00*/  USEL UR11, UR6, UR4, !UP2 ;  /* 0x00000004060b7287 */ /* 0x000fe4000d000000 */
[----:B------:R-:W-:Y:S02]  /*5c10*/  UIADD3 UR8, UPT, UPT, -UR5, URZ, URZ ;  /* 0x000000ff05087290 */ /* 0x000fe4000fffe1ff */
[----:B------:R-:W-:Y:S01]  /*5c20*/  UIADD3 UR10, UPT, UPT, -UR11, URZ, URZ ;  /* 0x000000ff0b0a7290 */ /* 0x000fe2000fffe1ff */
[----:B------:R-:W-:Y:S01]  /*5c30*/  @!UP0 UMOV UR4, UR9 ;  /* 0x0000000900048c82 */ /* 0x000fe20008000000 */
[----:B------:R-:W-:Y:S02]  /*5c40*/  UIADD3 UR9, UPT, UPT, -UR6, URZ, URZ ;  /* 0x000000ff06097290 */ /* 0x000fe4000fffe1ff */
[----:B------:R-:W-:Y:S02]  /*5c50*/  @!UP0 USHF.R.U32.HI UR4, URZ, UR41, UR4 ;  /* 0x00000029ff048299 */ /* 0x000fe40008011604 */
[----:B------:R-:W-:Y:S02]  /*5c60*/  UIMAD UR10, UR42, UR10, UR6 ;  /* 0x0000000a2a0a72a4 */ /* 0x000fe4000f8e0206 */
[----:B------:R-:W-:Y:S04]  /*5c70*/  @!UP0 USEL UR4, UR5, UR4, !UP2 ;  /* 0x0000000405048287 */ /* 0x000fe8000d000000 */
[----:B------:R-:W-:Y:S02]  /*5c80*/  @!UP0 UIMAD UR10, UR7, UR10, UR4 ;  /* 0x0000000a070a82a4 */ /* 0x000fe4000f8e0204 */
[----:B------:R-:W-:Y:S02]  /*5c90*/  @!UP0 UIADD3 UR11, UPT, UPT, UR11, -UR4, URZ ;  /* 0x800000040b0b8290 */ /* 0x000fe4000fffe0ff */
[----:B------:R-:W-:Y:S02]  /*5ca0*/  UIMAD UR7, UR43, UR8, UR38 ;  /* 0x000000082b0772a4 */ /* 0x000fe4000f8e0226 */
[----:B------:R-:W-:Y:S02]  /*5cb0*/  @!UP0 UIMAD UR6, UR11, UR42, UR5 ;  /* 0x0000002a0b0682a4 */ /* 0x000fe4000f8e0205 */
[----:B------:R-:W-:Y:S01]  /*5cc0*/  UIMAD UR4, UR58, UR9, UR37 ;  /* 0x000000093a0472a4 */ /* 0x000fe2000f8e0225 */
[----:B------:R-:W-:Y:S02]  /*5cd0*/  @!UP0 UMOV UR5, UR10 ;  /* 0x0000000a00058c82 */ /* 0x000fe40008000000 */
[----:B------:R-:W-:Y:S02]  /*5ce0*/  UIMAD UR38, UR5, UR43, UR7 ;  /* 0x0000002b052672a4 */ /* 0x000fe4000f8e0207 */
[----:B------:R-:W-:Y:S11]  /*5cf0*/  UIMAD UR37, UR6, UR58, UR4 ;  /* 0x0000003a062572a4 */ /* 0x000ff6000f8e0204 */
[----:B------:R-:W-:Y:S01]  /*5d00*/  @!UPT UIADD3 URZ, UPT, UPT, URZ, URZ, URZ ;  /* 0x000000fffffff290 */ /* 0x000fe2000fffe0ff */
.L_x_94:
[----:B------:R-:W-:Y:S01]  /*5d10*/  UISETP.NE.AND UP0, UPT, UR39, 0x1, UPT ;  /* 0x000000012700788c */ /* 0x000fe2000bf05270 */
[----:B------:R-:W-:Y:S01]  /*5d20*/  R2UR UR11, R59 ;  /* 0x000000003b0b72ca */ /* 0x000fe200000e0000 */
[----:B------:R-:W-:Y:S01]  /*5d30*/  USHF.L.U32 UR50, UR25, 0x6, URZ ;  /* 0x0000000619327899 */ /* 0x000fe200080006ff */
[----:B------:R-:W-:Y:S01]  /*5d40*/  IADD3 R51, PT, PT, R51, 0x1, RZ ;  /* 0x0000000133337810 */ /* 0x000fe20007ffe0ff */
[----:B------:R-:W-:Y:S07]  /*5d50*/  USHF.L.U32 UR49, UR26, 0x6, URZ ;  /* 0x000000061a317899 */ /* 0x000fee00080006ff */
[----:B------:R-:W1:Y:S01]  /*5d60*/  @!UP0 LDCU.128 UR12, c[0x0][0xb10] ;  /* 0x00016200ff0c87ac */ /* 0x000e620008000c00 */
[----:B------:R-:W2:Y:S01]  /*5d70*/  @!UP0 LDCU UR5, c[0x0][0xb0c] ;  /* 0x00016180ff0587ac */ /* 0x000ea20008000800 */
[----:B------:R-:W3:Y:S01]  /*5d80*/  @!UP0 LDCU UR10, c[0x0][0xb20] ;  /* 0x00016400ff0a87ac */ /* 0x000ee20008000800 */
[----:B-1----:R-:W-:Y:S02]  /*5d90*/  UIMAD.WIDE.U32 UR8, UR38, UR12, URZ ;  /* 0x0000000c260872a5 */ /* 0x002fe4000f8e00ff */
[----:B------:R-:W-:Y:S02]  /*5da0*/  UIMAD.WIDE.U32 UR6, UR37, UR15, URZ ;  /* 0x0000000f250672a5 */ /* 0x000fe4000f8e00ff */
[----:B------:R-:W-:Y:S03]  /*5db0*/  @!UP0 UISETP.NE.AND UP1, UPT, UR14, 0x1, UPT ;  /* 0x000000010e00888c */ /* 0x000fe6000bf25270 */
[----:B------:R-:W-:Y:S01]  /*5dc0*/  @!UP0 UMOV UR4, UR9 ;  /* 0x0000000900048c82 */ /* 0x000fe20008000000 */
[----:B--2---:R-:W-:Y:S02]  /*5dd0*/  @!UP0 UISETP.NE.AND UP2, UPT, UR5, 0x1, UPT ;  /* 0x000000010500888c */ /* 0x004fe4000bf45270 */
[----:B------:R-:W-:Y:S01]  /*5de0*/  @!UP0 USHF.R.U32.HI UR4, URZ, UR13, UR4 ;  /* 0x0000000dff048299 */ /* 0x000fe20008011604 */
[----:B------:R-:W-:Y:S02]  /*5df0*/  @!UP0 UMOV UR6, UR7 ;  /* 0x0000000700068c82 */ /* 0x000fe40008000000 */
[----:B---3--:R-:W-:Y:S02]  /*5e00*/  @!UP0 USHF.R.U32.HI UR6, URZ, UR10, UR6 ;  /* 0x0000000aff068299 */ /* 0x008fe40008011606 */
[----:B------:R-:W-:Y:S02]  /*5e10*/  @!UP0 USEL UR7, UR38, UR4, !UP2 ;  /* 0x0000000426078287 */ /* 0x000fe4000d000000 */
[----:B------:R-:W-:Y:S04]  /*5e20*/  @!UP0 USEL UR6, UR37, UR6, !UP1 ;  /* 0x0000000625068287 */ /* 0x000fe8000c800000 */
[----:B------:R-:W-:Y:S02]  /*5e30*/  @!UP0 UIADD3 UR4, UPT, UPT, -UR7, UR6, URZ ;  /* 0x0000000607048290 */ /* 0x000fe4000fffe1ff */
[----:B------:R-:W-:Y:S02]  /*5e40*/  @!UP0 UIADD3 UR6, UPT, UPT, UR7, -UR6, URZ ;  /* 0x8000000607068290 */ /* 0x000fe4000fffe0ff */
[----:B------:R-:W-:Y:S02]  /*5e50*/  @!UP0 UIMAD UR38, UR4, UR5, UR38 ;  /* 0x00000005042682a4 */ /* 0x000fe4000f8e0226 */
[----:B------:R-:W-:Y:S02]  /*5e60*/  @!UP0 UIMAD UR37, UR6, UR14, UR37 ;  /* 0x0000000e062582a4 */ /* 0x000fe4000f8e0225 */
[----:B------:R-:W-:Y:S09]  /*5e70*/  ULOP3.LUT UP0, URZ, UR11, 0x1b0, URZ, 0xc0, !UPT ;  /* 0x000001b00bff7892 */ /* 0x000ff2000f80c0ff */
[----:B------:R-:W-:Y:S05]  /*5e80*/  BRA.U !UP0, `(.L_x_95) ;  /* 0x00000001087c7547 */ /* 0x000fea000b800000 */
[----:B------:R-:W1:Y:S01]  /*5e90*/  LDCU.64 UR8, c[0x4][0x80] ;  /* 0x01001000ff0877ac */ /* 0x000e620008000a00 */
[----:B------:R-:W-:Y:S01]  /*5ea0*/  MOV R2, 0x0 ;  /* 0x0000000000027802 */ /* 0x000fe20000000f00 */
[----:B------:R-:W-:Y:S02]  /*5eb0*/  HFMA2 R12, -RZ, RZ, 0, 5.9604644775390625e-08 ;  /* 0x00000001ff0c7431 */ /* 0x000fe400000001ff */
[----:B------:R-:W-:Y:S01]  /*5ec0*/  IMAD.MOV.U32 R8, RZ, RZ, 0x70 ;  /* 0x00000070ff087424 */ /* 0x000fe200078e00ff */
[----:B------:R2:W3:Y:S01]  /*5ed0*/  LDC.64 R14, c[0x4][R2] ;  /* 0x01000000020e7b82 */ /* 0x0004e20000000a00 */
[----:B------:R-:W4:Y:S01]  /*5ee0*/  LDCU.64 UR6, c[0x4][0x88] ;  /* 0x01001100ff0677ac */ /* 0x000f220008000a00 */
[----:B------:R-:W-:Y:S01]  /*5ef0*/  IMAD.MOV.U32 R13, RZ, RZ, RZ ;  /* 0x000000ffff0d7224 */ /* 0x000fe200078e00ff */
[----:B------:R-:W2:Y:S01]  /*5f00*/  LDCU.64 UR4, c[0x4][0x8] ;  /* 0x01000100ff0477ac */ /* 0x000ea20008000a00 */
[----:B-1----:R-:W-:Y:S01]  /*5f10*/  MOV R5, UR9 ;  /* 0x0000000900057c02 */ /* 0x002fe20008000f00 */
[----:B------:R-:W-:Y:S01]  /*5f20*/  IMAD.U32 R4, RZ, RZ, UR8 ;  /* 0x00000008ff047e24 */ /* 0x000fe2000f8e00ff */
[----:B----4-:R-:W-:Y:S01]  /*5f30*/  MOV R7, UR7 ;  /* 0x0000000700077c02 */ /* 0x010fe20008000f00 */
[----:B------:R-:W-:Y:S01]  /*5f40*/  IMAD.U32 R6, RZ, RZ, UR6 ;  /* 0x00000006ff067e24 */ /* 0x000fe2000f8e00ff */
[----:B--2---:R-:W-:Y:S01]  /*5f50*/  MOV R11, UR5 ;  /* 0x00000005000b7c02 */ /* 0x004fe20008000f00 */
[----:B------:R-:W-:Y:S02]  /*5f60*/  IMAD.U32 R10, RZ, RZ, UR4 ;  /* 0x00000004ff0a7e24 */ /* 0x000fe4000f8e00ff */
[----:B------:R-:W-:Y:S07]  /*5f70*/  LEPC R20, `(.L_x_96) ;  /* 0x000000001014794e */ /* 0x000fee0000000000 */
[----:B---3-5:R-:W-:Y:S05]  /*5f80*/  CALL.ABS.NOINC R14 ;  /* 0x000000000e007343 */ /* 0x028fea0003c00000 */
.L_x_96:
[----:B------:R-:W1:Y:S01]  /*5f90*/  LDCU.64 UR8, c[0x4][0x80] ;  /* 0x01001000ff0877ac */ /* 0x000e620008000a00 */
[----:B------:R-:W2:Y:S01]  /*5fa0*/  LDC.64 R2, c[0x4][R2] ;  /* 0x0100000002027b82 */ /* 0x000ea20000000a00 */
[----:B------:R-:W-:Y:S02]  /*5fb0*/  HFMA2 R12, -RZ, RZ, 0, 5.9604644775390625e-08 ;  /* 0x00000001ff0c7431 */ /* 0x000fe400000001ff */
[----:B------:R-:W-:Y:S02]  /*5fc0*/  IMAD.MOV.U32 R8, RZ, RZ, 0x70 ;  /* 0x00000070ff087424 */ /* 0x000fe400078e00ff */
[----:B------:R-:W-:Y:S01]  /*5fd0*/  IMAD.MOV.U32 R13, RZ, RZ, RZ ;  /* 0x000000ffff0d7224 */ /* 0x000fe200078e00ff */
[----:B------:R-:W3:Y:S01]  /*5fe0*/  LDCU.64 UR6, c[0x4][0x88] ;  /* 0x01001100ff0677ac */ /* 0x000ee20008000a00 */
[----:B------:R-:W4:Y:S01]  /*5ff0*/  LDCU.64 UR4, c[0x4][0x8] ;  /* 0x01000100ff0477ac */ /* 0x000f220008000a00 */
[----:B-1----:R-:W-:Y:S02]  /*6000*/  MOV R4, UR8 ;  /* 0x0000000800047c02 */ /* 0x002fe40008000f00 */
[----:B------:R-:W-:Y:S02]  /*6010*/  MOV R5, UR9 ;  /* 0x0000000900057c02 */ /* 0x000fe40008000f00 */
[----:B---3--:R-:W-:Y:S01]  /*6020*/  MOV R7, UR7 ;  /* 0x0000000700077c02 */ /* 0x008fe20008000f00 */
[----:B------:R-:W-:Y:S01]  /*6030*/  IMAD.U32 R6, RZ, RZ, UR6 ;  /* 0x00000006ff067e24 */ /* 0x000fe2000f8e00ff */
[----:B----4-:R-:W-:Y:S01]  /*6040*/  MOV R11, UR5 ;  /* 0x00000005000b7c02 */ /* 0x010fe20008000f00 */
[----:B------:R-:W-:Y:S02]  /*6050*/  IMAD.U32 R10, RZ, RZ, UR4 ;  /* 0x00000004ff0a7e24 */ /* 0x000fe4000f8e00ff */
[----:B------:R-:W-:Y:S07]  /*6060*/  LEPC R20, `(.L_x_95) ;  /* 0x000000001014794e */ /* 0x000fee0000000000 */
[----:B--2---:R-:W-:Y:S05]  /*6070*/  CALL.ABS.NOINC R2 ;  /* 0x0000000002007343 */ /* 0x004fea0003c00000 */
.L_x_95:
[----:B------:R-:W-:Y:S02]  /*6080*/  R2UR UR6, R49 ;  /* 0x00000000310672ca */ /* 0x000fe400000e0000 */
[----:B------:R-:W-:Y:S02]  /*6090*/  R2UR UR5, R57 ;  /* 0x00000000390572ca */ /* 0x000fe400000e0000 */
[----:B------:R-:W-:Y:S02]  /*60a0*/  R2UR UR4, R56 ;  /* 0x00000000380472ca */ /* 0x000fe400000e0000 */
[----:B------:R-:W-:Y:S02]  /*60b0*/  ISETP.NE.U32.AND P4, PT, R42, RZ, PT ;  /* 0x000000ff2a00720c */ /* 0x000fe40003f85070 */
[----:B------:R-:W-:Y:S02]  /*60c0*/  ISETP.NE.U32.AND P2, PT, RZ, UR60, PT ;  /* 0x0000003cff007c0c */ /* 0x000fe4000bf45070 */
[----:B------:R-:W-:Y:S02]  /*60d0*/  ISETP.NE.AND.EX P4, PT, R43, RZ, PT, P4 ;  /* 0x000000ff2b00720c */ /* 0x000fe40003f85340 */
[----:B------:R-:W-:Y:S01]  /*60e0*/  ISETP.NE.AND.EX P2, PT, RZ, UR61, PT, P2 ;  /* 0x0000003dff007c0c */ /* 0x000fe2000bf45320 */
[----:B------:R-:W-:Y:S02]  /*60f0*/  UISETP.NE.AND UP2, UPT, UR6, URZ, UPT ;  /* 0x000000ff0600728c */ /* 0x000fe4000bf45270 */
[----:B------:R-:W-:Y:S04]  /*6100*/  UISETP.NE.U32.AND UP0, UPT, UR5, URZ, UPT ;  /* 0x000000ff0500728c */ /* 0x000fe8000bf05070 */
[----:B------:R-:W-:Y:S01]  /*6110*/  UISETP.NE.AND.EX UP1, UPT, UR4, URZ, UPT, UP0 ;  /* 0x000000ff0400728c */ /* 0x000fe2000bf25300 */
[----:B------:R-:W-:Y:S01]  /*6120*/  PLOP3.LUT P1, PT, PT, PT, UP2, 0x80, 0x8 ;  /* 0x000000000008781c */ /* 0x000fe20003f2f028 */
[----:B------:R-:W-:Y:S03]  /*6130*/  UPLOP3.LUT UP0, UPT, UPT, UPT, UPT, 0x40, 0x4 ;  /* 0x000000000004789c */ /* 0x000fe60003f0e870 */
[----:B------:R-:W-:Y:S06]  /*6140*/  @UP2 UPLOP3.LUT UP0, UPT, UPT, UPT, UP1, 0x80, 0x8 ;  /* 0x000000000008289c */ /* 0x000fec0003f0f010 */
[----:B------:R-:W-:Y:S01]  /*6150*/  PLOP3.LUT P0, PT, PT, PT, UP0, 0x80, 0x8 ;  /* 0x000000000008781c */ /* 0x000fe20003f0f008 */
[----:B------:R-:W-:Y:S01]  /*6160*/  @!UPT UIADD3 URZ, UPT, UPT, URZ, URZ, URZ ;  /* 0x000000fffffff290 */ /* 0x000fe2000fffe0ff */
[----:B------:R-:W-:Y:S11]  /*6170*/  BRA.U !UP1, `(.L_x_97) ;  /* 0x0000000109407547 */ /* 0x000ff6000b800000 */
[----:B------:R-:W-:Y:S01]  /*6180*/  UISETP.NE.U32.AND UP0, UPT, UR60, URZ, UPT ;  /* 0x000000ff3c00728c */ /* 0x000fe2000bf05070 */
[----:B------:R-:W-:Y:S01]  /*6190*/  R2UR UR6, R57 ;  /* 0x00000000390672ca */ /* 0x000fe200000e0000 */
[----:B------:R-:W1:Y:S01]  /*61a0*/  LDCU.64 UR8, c[0x0][0x358] ;  /* 0x00006b00ff0877ac */ /* 0x000e620008000a00 */
[----:B------:R-:W-:Y:S02]  /*61b0*/  HFMA2 R45, -RZ, RZ, 0, 5.9604644775390625e-08 ;  /* 0x00000001ff2d7431 */ /* 0x000fe400000001ff */
[----:B------:R-:W-:Y:S01]  /*61c0*/  IMAD.MOV.U32 R0, RZ, RZ, 0x1 ;  /* 0x00000001ff007424 */ /* 0x000fe200078e00ff */
[----:B------:R-:W-:Y:S06]  /*61d0*/  UISETP.NE.AND.EX UP0, UPT, UR61, URZ, UPT, UP0 ;  /* 0x000000ff3d00728c */ /* 0x000fec000bf05300 */
[----:B------:R-:W-:Y:S05]  /*61e0*/  PLOP3.LUT P3, PT, PT, PT, UP0, 0x80, 0x8 ;  /* 0x000000000008781c */ /* 0x000fea0003f6f008 */
[----:B------:R-:W2:Y:S01]  /*61f0*/  @UP0 LDCU.64 UR4, c[0x0][0x888] ;  /* 0x00011100ff0407ac */ /* 0x000ea20008000a00 */
[----:B------:R-:W-:Y:S07]  /*6200*/  @UP0 UIMAD UR6, UR36, UR6, URZ ;  /* 0x00000006240602a4 */ /* 0x000fee000f8e02ff */
[----:B------:R-:W-:Y:S01]  /*6210*/  @!P3 PRMT R45, R0, 0x7610, R45 ;  /* 0x00007610002db816 */ /* 0x000fe2000000002d */
[----:B--2---:R-:W-:Y:S06]  /*6220*/  @UP0 UIMAD.WIDE UR4, UR6, 0x4, UR4 ;  /* 0x00000004060408a5 */ /* 0x004fec000f8e0204 */
[----:B-----5:R-:W-:Y:S02]  /*6230*/  IMAD.U32 R26, RZ, RZ, UR4 ;  /* 0x00000004ff1a7e24 */ /* 0x020fe4000f8e00ff */
[----:B------:R-:W-:Y:S03]  /*6240*/  IMAD.U32 R27, RZ, RZ, UR5 ;  /* 0x00000005ff1b7e24 */ /* 0x000fe6000f8e00ff */
[----:B------:R-:W2:Y:S02]  /*6250*/  @!UP0 LDCU UR4, c[0x0][0x880] ;  /* 0x00011000ff0487ac */ /* 0x000ea40008000800 */
[----:B-1----:R1:W5:Y:S02]  /*6260*/  @P3 LDG.E R26, desc[UR8][R26.64] ;  /* 0x000000081a1a3981 */ /* 0x002364000c1e1900 */
[----:B-12---:R-:W-:Y:S02]  /*6270*/  @!P3 MOV R26, UR4 ;  /* 0x00000004001abc02 */ /* 0x006fe40008000f00 */
.L_x_97:
[----:B------:R-:W-:Y:S05]  /*6280*/  @!P4 BRA `(.L_x_98) ;  /* 0x000000000024c947 */ /* 0x000fea0003800000 */
[----:B------:R-:W-:Y:S01]  /*6290*/  ISETP.NE.U32.AND P3, PT, R40, RZ, PT ;  /* 0x000000ff2800720c */ /* 0x000fe20003f65070 */
[----:B------:R-:W1:Y:S03]  /*62a0*/  LDCU.64 UR4, c[0x0][0x358] ;  /* 0x00006b00ff0477ac */ /* 0x000e660008000a00 */
[----:B------:R-:W-:Y:S11]  /*62b0*/  ISETP.NE.AND.EX P3, PT, R41, RZ, PT, P3 ;  /* 0x000000ff2900720c */ /* 0x000ff60003f65330 */
[----:B------:R-:W-:Y:S02]  /*62c0*/  @!UPT UIADD3 URZ, UPT, UPT, URZ, URZ, URZ ;  /* 0x000000fffffff290 */ /* 0x000fe4000fffe0ff */
[----:B------:R-:W2:Y:S01]  /*62d0*/  @P3 LDC.64 R2, c[0x0][0x8a8] ;  /* 0x00022a00ff023b82 */ /* 0x000ea20000000a00 */
[----:B------:R-:W-:Y:S04]  /*62e0*/  @P3 IMAD R0, R42, UR36, RZ ;  /* 0x000000242a003c24 */ /* 0x000fe8000f8e02ff */
[----:B--2---:R-:W-:Y:S05]  /*62f0*/  @P3 IMAD.WIDE R2, R0, 0x4, R2 ;  /* 0x0000000400023825 */ /* 0x004fea00078e0202 */
[----:B-1---5:R1:W5:Y:S02]  /*6300*/  @P3 LDG.E R24, desc[UR4][R2.64] ;  /* 0x0000000402183981 */ /* 0x022364000c1e1900 */
[----:B-1----:R-:W2:Y:S02]  /*6310*/  @!P3 LDC R24, c[0x0][0x8a0] ;  /* 0x00022800ff18bb82 */ /* 0x002ea40000000800 */
.L_x_98:
[----:B-----5:R-:W-:Y:S01]  /*6320*/  FSETP.NEU.AND P3, PT, R26, RZ, PT ;  /* 0x000000ff1a00720b */ /* 0x020fe20003f6d000 */
[----:B------:R-:W-:Y:S01]  /*6330*/  IMAD.U32 R2, RZ, RZ, UR46 ;  /* 0x0000002eff027e24 */ /* 0x000fe2000f8e00ff */
[----:B------:R-:W-:Y:S01]  /*6340*/  SEL R5, RZ, 0xffffffff, P2 ;  /* 0xffffffffff057807 */ /* 0x000fe20001000000 */
[----:B------:R-:W-:Y:S01]  /*6350*/  ULOP3.LUT UR4, UR55, 0x1, URZ, 0x3c, !UPT ;  /* 0x0000000137047892 */ /* 0x000fe2000f8e3cff */
[----:B------:R-:W-:Y:S01]  /*6360*/  @P1 LOP3.LUT P2, RZ, R45, 0xff, RZ, 0xc0, !PT ;  /* 0x000000ff2dff1812 */ /* 0x000fe2000784c0ff */
[----:B------:R-:W-:Y:S01]  /*6370*/  BSSY B1, `(.L_x_99) ;  /* 0x000003d000017945 */ /* 0x000fe20003800000 */
[----:B------:R-:W-:Y:S01]  /*6380*/  @P1 SEL R0, RZ, 0xffffffff, P3 ;  /* 0xffffffffff001807 */ /* 0x000fe20001800000 */
[----:B------:R-:W-:Y:S01]  /*6390*/  IMAD.MOV.U32 R65, RZ, RZ, 0x1 ;  /* 0x00000001ff417424 */ /* 0x000fe200078e00ff */
[----:B------:R-:W-:Y:S01]  /*63a0*/  LEA R2, R2, UR44, 0x3 ;  /* 0x0000002c02027c11 */ /* 0x000fe2000f8e18ff */
[----:B------:R-:W-:Y:S01]  /*63b0*/  IMAD.U32 R63, RZ, RZ, UR4 ;  /* 0x00000004ff3f7e24 */ /* 0x000fe2000f8e00ff */
[----:B------:R-:W-:Y:S01]  /*63c0*/  @P0 SEL R0, R5, R0, !P2 ;  /* 0x0000000005000207 */ /* 0x000fe20005000000 */
[----:B------:R-:W-:Y:S01]  /*63d0*/  IMAD.U32 R64, RZ, RZ, UR46 ;  /* 0x0000002eff407e24 */ /* 0x000fe2000f8e00ff */
[----:B------:R-:W-:Y:S02]  /*63e0*/  LEA R27, R22, UR44, 0x3 ;  /* 0x0000002c161b7c11 */ /* 0x000fe4000f8e18ff */
[----:B------:R-:W-:Y:S02]  /*63f0*/  CS2R R38, SRZ ;  /* 0x0000000000267805 */ /* 0x000fe4000001ff00 */
[----:B------:R-:W-:Y:S02]  /*6400*/  @P1 LOP3.LUT R0, R0, 0x1, RZ, 0xc0, !PT ;  /* 0x0000000100001812 */ /* 0x000fe400078ec0ff */
[----:B------:R-:W-:Y:S02]  /*6410*/  CS2R R36, SRZ ;  /* 0x0000000000247805 */ /* 0x000fe4000001ff00 */
[----:B------:R-:W-:Y:S02]  /*6420*/  SHF.L.U32 R3, R53, 0x1f, RZ ;  /* 0x0000001f35037819 */ /* 0x000fe400000006ff */
[----:B------:R-:W-:Y:S02]  /*6430*/  CS2R R30, SRZ ;  /* 0x00000000001e7805 */ /* 0x000fe4000001ff00 */
[----:B------:R-:W-:Y:S02]  /*6440*/  ISETP.NE.U32.OR P5, PT, R0, 0x1, !P1 ;  /* 0x000000010000780c */ /* 0x000fe40004fa5470 */
[----:B------:R-:W-:Y:S02]  /*6450*/  CS2R R28, SRZ ;  /* 0x00000000001c7805 */ /* 0x000fe4000001ff00 */
[----:B------:R-:W-:Y:S02]  /*6460*/  PLOP3.LUT P2, PT, PT, PT, UP1, 0x80, 0x8 ;  /* 0x000000000008781c */ /* 0x000fe40003f4f018 */
[----:B------:R-:W-:Y:S02]  /*6470*/  LEA.HI R25, R22, R22, RZ, 0x1 ;  /* 0x0000001616197211 */ /* 0x000fe400078f08ff */
[----:B------:R-:W-:Y:S02]  /*6480*/  LOP3.LUT P4, R50, R45, 0xff, RZ, 0xc0, !PT ;  /* 0x000000ff2d327812 */ /* 0x000fe4000788c0ff */
[----:B------:R-:W-:Y:S02]  /*6490*/  SEL R4, RZ, 0xffffffff, P3 ;  /* 0xffffffffff047807 */ /* 0x000fe40001800000 */
[----:B------:R-:W-:Y:S02]  /*64a0*/  P2R R61, PR, RZ, 0x20 ;  /* 0x00000020ff3d7803 */ /* 0x000fe40000000000 */
[----:B------:R-:W-:Y:S03]  /*64b0*/  @P5 SHF.L.U32 R0, R63, 0x1f, RZ ;  /* 0x0000001f3f005819 */ /* 0x000fe600000006ff */
[----:B------:R-:W-:Y:S01]  /*64c0*/  @P2 SEL R4, R5, R4, !P4 ;  /* 0x0000000405042207 */ /* 0x000fe20006000000 */
[----:B------:R1:W3:Y:S03]  /*64d0*/  @P5 SYNCS.PHASECHK.TRANS64.TRYWAIT P1, [R2+URZ+0x60], R0 ;  /* 0x00006000020055a7 */ /* 0x0002e600080211ff */
[----:B------:R-:W-:Y:S04]  /*64e0*/  LOP3.LUT R4, R4, 0x1, RZ, 0xc0, !PT ;  /* 0x0000000104047812 */ /* 0x000fe800078ec0ff */
[----:B------:R-:W-:Y:S04]  /*64f0*/  ISETP.NE.U32.AND P2, PT, R4, 0x1, PT ;  /* 0x000000010400780c */ /* 0x000fe80003f45070 */
[----:B------:R-:W-:Y:S01]  /*6500*/  P2R R66, PR, RZ, 0x4 ;  /* 0x00000004ff427803 */ /* 0x000fe20000000000 */
[----:B------:R4:W2:Y:S01]  /*6510*/  SYNCS.PHASECHK.TRANS64.TRYWAIT P0, [R27+URZ+0xc0], R3 ;  /* 0x0000c0031b0075a7 */ /* 0x0008a200080011ff */
[C---:B-1----:R-:W-:Y:S01]  /*6520*/  IMAD.SHL.U32 R0, R25.reuse, 0x20, RZ ;  /* 0x0000002019007824 */ /* 0x042fe200078e00ff */
[----:B------:R-:W-:Y:S04]  /*6530*/  LOP3.LUT R25, R25, 0xffe, RZ, 0xc0, !PT ;  /* 0x00000ffe19197812 */ /* 0x000fe800078ec0ff */
[----:B------:R-:W-:Y:S01]  /*6540*/  LOP3.LUT R0, R0, 0xffffffc0, RZ, 0xc0, !PT ;  /* 0xffffffc000007812 */ /* 0x000fe200078ec0ff */
[----:B------:R-:W-:Y:S04]  /*6550*/  IMAD.IADD R25, R22, 0x1, -R25 ;  /* 0x0000000116197824 */ /* 0x000fe800078e0a19 */
[----:B------:R-:W-:Y:S04]  /*6560*/  IMAD.IADD R0, R23, 0x1, R0 ;  /* 0x0000000117007824 */ /* 0x000fe800078e0200 */
[----:B------:R-:W-:Y:S01]  /*6570*/  IMAD R25, R25, 0x100000, R0 ;  /* 0x0010000019197824 */ /* 0x000fe200078e0200 */
[----:B---3--:R-:W-:Y:S01]  /*6580*/  @P5 SEL R65, RZ, 0x1, !P1 ;  /* 0x00000001ff415807 */ /* 0x008fe20004800000 */
[----:B----4-:R-:W-:Y:S06]  /*6590*/  @!P5 BRA `(.L_x_100) ;  /* 0x000000000068d947 */ /* 0x010fec0003800000 */
[----:B------:R-:W-:Y:S01]  /*65a0*/  HFMA2 R31, -RZ, RZ, 0, 0 ;  /* 0x00000000ff1f7431 */ /* 0x000fe200000001ff */
[----:B------:R-:W-:Y:S01]  /*65b0*/  ISETP.NE.AND P1, PT, R65, RZ, PT ;  /* 0x000000ff4100720c */ /* 0x000fe20003f25270 */
[----:B------:R-:W-:Y:S01]  /*65c0*/  IMAD.U32 R0, RZ, RZ, UR46 ;  /* 0x0000002eff007e24 */ /* 0x000fe2000f8e00ff */
[----:B------:R-:W-:Y:S11]  /*65d0*/  BSSY B0, `(.L_x_101) ;  /* 0x0000005000007945 */ /* 0x000ff60003800000 */
[----:B------:R-:W-:Y:S05]  /*65e0*/  @P1 BRA `(.L_x_102) ;  /* 0x00000000000c1947 */ /* 0x000fea0003800000 */
[----:B------:R-:W-:Y:S04]  /*65f0*/  SHF.L.U32 R4, R63, 0x1f, RZ ;  /* 0x0000001f3f047819 */ /* 0x000fe800000006ff */
[----:B------:R-:W1:Y:S02]  /*6600*/  SYNCS.PHASECHK.TRANS64.TRYWAIT P1, [R2+URZ+0x60], R4 ;  /* 0x00006004020075a7 */ /* 0x000e6400080211ff */
[----:B-1----:R-:W-:Y:S05]  /*6610*/  @!P1 BRA `(.L_x_103) ;  /* 0x0000001c00e49947 */ /* 0x002fea0003800000 */
.L_x_102:
[----:B------:R-:W-:Y:S05]  /*6620*/  BSYNC B0 ;  /* 0x0000000000007941 */ /* 0x000fea0003800000 */
.L_x_101:
[----:B------:R-:W-:Y:S01]  /*6630*/  ISETP.NE.AND P1, PT, R66, RZ, PT ;  /* 0x000000ff4200720c */ /* 0x000fe20003f25270 */
[----:B------:R-:W-:Y:S01]  /*6640*/  IMAD.MOV.U32 R30, RZ, RZ, RZ ;  /* 0x000000ffff1e7224 */ /* 0x000fe200078e00ff */
[----:B------:R-:W-:Y:S02]  /*6650*/  CS2R R28, SRZ ;  /* 0x00000000001c7805 */ /* 0x000fe4000001ff00 */
[----:B------:R-:W-:Y:S02]  /*6660*/  CS2R R38, SRZ ;  /* 0x0000000000267805 */ /* 0x000fe4000001ff00 */
[----:B------:R-:W-:Y:S07]  /*6670*/  CS2R R36, SRZ ;  /* 0x0000000000247805 */ /* 0x000fee000001ff00 */
[----:B-1----:R-:W-:Y:S01]  /*6680*/  @P1 IMAD R2, R0, 0x800, R44 ;  /* 0x0000080000021824 */ /* 0x002fe200078e022c */
[----:B------:R-:W-:Y:S05]  /*6690*/  @P1 WARPSYNC.ALL ;  /* 0x0000000000001948 */ /* 0x000fea0003800000 */
[----:B------:R-:W-:Y:S01]  /*66a0*/  @P1 LEA R2, R2, UR44, 0x1 ;  /* 0x0000002c02021c11 */ /* 0x000fe2000f8e08ff */
[----:B------:R-:W-:Y:S04]  /*66b0*/  UIADD3 UR4, UPT, UPT, UR46, 0x1, URZ ;  /* 0x000000012e047890 */ /* 0x000fe8000fffe0ff */
[----:B------:R1:W3:Y:S01]  /*66c0*/  @P1 LDSM.16.M88.4 R28, [R2+0x200] ;  /* 0x00020000021c183b */ /* 0x0002e20000000200 */
[----:B------:R-:W-:Y:S01]  /*66d0*/  UISETP.NE.AND UP0, UPT, UR4, 0x3, UPT ;  /* 0x000000030400788c */ /* 0x000fe2000bf05270 */
[----:B------:R-:W-:Y:S03]  /*66e0*/  @P1 IMAD R0, R54, 0x2, R2 ;  /* 0x0000000236001824 */ /* 0x000fe600078e0202 */
[----:B------:R-:W-:Y:S02]  /*66f0*/  USEL UR5, URZ, 0x1, UP0 ;  /* 0x00000001ff057887 */ /* 0x000fe40008000000 */
[----:B------:R1:W4:Y:S01]  /*6700*/  @P1 LDSM.16.M88.4 R36, [R0+0x200] ;  /* 0x000200000024183b */ /* 0x0003220000000200 */
[----:B------:R-:W-:Y:S03]  /*6710*/  USEL UR4, UR4, URZ, UP0 ;  /* 0x000000ff04047287 */ /* 0x000fe60008000000 */
[----:B------:R-:W-:Y:S03]  /*6720*/  LOP3.LUT R63, R63, UR5, RZ, 0x3c, !PT ;  /* 0x000000053f3f7c12 */ /* 0x000fe6000f8e3cff */
[----:B------:R-:W-:Y:S02]  /*6730*/  IMAD.U32 R64, RZ, RZ, UR4 ;  /* 0x00000004ff407e24 */ /* 0x000fe4000f8e00ff */
.L_x_100:
[----:B------:R-:W-:Y:S05]  /*6740*/  BSYNC B1 ;  /* 0x0000000000017941 */ /* 0x000fea0003800000 */
.L_x_99:
[----:B-1----:R-:W-:Y:S04]  /*6750*/  SHF.R.U32.HI R0, RZ, 0x15, R25 ;  /* 0x00000015ff007819 */ /* 0x002fe80000011619 */
[----:B------:R-:W-:Y:S01]  /*6760*/  LOP3.LUT P1, RZ, R0, 0x3, R46, 0x48, !PT ;  /* 0x0000000300ff7812 */ /* 0x000fe2000782482e */
[----:B------:R-:W-:Y:S01]  /*6770*/  @!UPT UIADD3 URZ, UPT, UPT, URZ, URZ, URZ ;  /* 0x000000fffffff290 */ /* 0x000fe2000fffe0ff */
[----:B--2---:R-:W-:Y:S11]  /*6780*/  @P0 BRA `(.L_x_104) ;  /* 0x0000000000080947 */ /* 0x004ff60003800000 */
[----:B------:R-:W1:Y:S02]  /*6790*/  SYNCS.PHASECHK.TRANS64.TRYWAIT P0, [R27+URZ+0xc0], R3 ;  /* 0x0000c0031b0075a7 */ /* 0x000e6400080011ff */
[----:B-1----:R-:W-:Y:S05]  /*67a0*/  @!P0 BRA `(.L_x_105) ;  /* 0x0000001c00948947 */ /* 0x002fea0003800000 */
.L_x_104:
[----:B------:R-:W-:Y:S05]  /*67b0*/  @!P1 BRA `(.L_x_106) ;  /* 0x0000000000409947 */ /* 0x000fea0003800000 */
[----:B------:R-:W2:Y:S01]  /*67c0*/  LDCU.64 UR8, c[0x4][0x70] ;  /* 0x01000e00ff0877ac */ /* 0x000ea20008000a00 */
[----:B-1----:R-:W-:Y:S01]  /*67d0*/  MOV R3, 0x0 ;  /* 0x0000000000037802 */ /* 0x002fe20000000f00 */
[----:B------:R-:W-:Y:S02]  /*67e0*/  HFMA2 R12, -RZ, RZ, 0, 5.9604644775390625e-08 ;  /* 0x00000001ff0c7431 */ /* 0x000fe400000001ff */
[----:B------:R-:W-:Y:S02]  /*67f0*/  IMAD.MOV.U32 R8, RZ, RZ, 0x192 ;  /* 0x00000192ff087424 */ /* 0x000fe400078e00ff */
[----:B------:R-:W-:Y:S01]  /*6800*/  IMAD.MOV.U32 R13, RZ, RZ, RZ ;  /* 0x000000ffff0d7224 */ /* 0x000fe200078e00ff */
[----:B------:R-:W1:Y:S01]  /*6810*/  LDCU.64 UR6, c[0x4][0x78] ;  /* 0x01000f00ff0677ac */ /* 0x000e620008000a00 */
[----:B------:R-:W3:Y:S01]  /*6820*/  LDC.64 R2, c[0x4][R3] ;  /* 0x0100000003027b82 */ /* 0x000ee20000000a00 */
[----:B------:R-:W5:Y:S01]  /*6830*/  LDCU.64 UR4, c[0x4][0x10] ;  /* 0x01000200ff0477ac */ /* 0x000f620008000a00 */
[----:B--2---:R-:W-:Y:S01]  /*6840*/  MOV R5, UR9 ;  /* 0x0000000900057c02 */ /* 0x004fe20008000f00 */
[----:B------:R-:W-:Y:S01]  /*6850*/  IMAD.U32 R4, RZ, RZ, UR8 ;  /* 0x00000008ff047e24 */ /* 0x000fe2000f8e00ff */
[----:B-1----:R-:W-:Y:S01]  /*6860*/  MOV R7, UR7 ;  /* 0x0000000700077c02 */ /* 0x002fe20008000f00 */
[----:B------:R-:W-:Y:S01]  /*6870*/  IMAD.U32 R6, RZ, RZ, UR6 ;  /* 0x00000006ff067e24 */ /* 0x000fe2000f8e00ff */
[----:B-----5:R-:W-:Y:S01]  /*6880*/  MOV R11, UR5 ;  /* 0x00000005000b7c02 */ /* 0x020fe20008000f00 */
[----:B------:R-:W-:Y:S02]  /*6890*/  IMAD.U32 R10, RZ, RZ, UR4 ;  /* 0x00000004ff0a7e24 */ /* 0x000fe4000f8e00ff */
[----:B------:R-:W-:Y:S07]  /*68a0*/  LEPC R20, `(.L_x_106) ;  /* 0x000000001014794e */ /* 0x000fee0000000000 */
[----:B---34-:R-:W-:Y:S05]  /*68b0*/  CALL.ABS.NOINC R2 ;  /* 0x0000000002007343 */ /* 0x018fea0003c00000 */
.L_x_106:
[----:B------:R-:W-:Y:S05]  /*68c0*/  WARPSYNC.ALL ;  /* 0x0000000000007948 */ /* 0x000fea0003800000 */
[----:B------:R-:W-:Y:S01]  /*68d0*/  R2UR UR4, R25 ;  /* 0x00000000190472ca */ /* 0x000fe200000e0000 */
[----:B-1-3--:R-:W-:Y:S01]  /*68e0*/  HADD2.F32 R3, -RZ, R28.H0_H0 ;  /* 0x2000001cff037230 */ /* 0x00afe20000004100 */
[----:B------:R-:W-:Y:S01]  /*68f0*/  SHF.L.U32 R62, R54, 0x1, RZ ;  /* 0x00000001363e7819 */ /* 0x000fe200000006ff */
[----:B------:R-:W-:Y:S01]  /*6900*/  HADD2.F32 R20, -RZ, R30.H0_H0 ;  /* 0x2000001eff147230 */ /* 0x000fe20000004100 */
[----:B------:R-:W-:Y:S01]  /*6910*/  ISETP.NE.AND P0, PT, R55, RZ, PT ;  /* 0x000000ff3700720c */ /* 0x000fe20003f05270 */
[----:B------:R-:W-:Y:S08]  /*6920*/  BSSY.RECONVERGENT B0, `(.L_x_107) ;  /* 0x000004e000007945 */ /* 0x000ff00003800200 */
[----:B------:R-:W1:Y:S02]  /*6930*/  LDTM.16dp256bit.x4 R4, tmem[UR4] ;  /* 0x00000004000479ee */ /* 0x000e640008120000 */
[C---:B-1----:R-:W-:Y:S01]  /*6940*/  FMUL R0, R24.reuse, R4 ;  /* 0x0000000418007220 */ /* 0x042fe20000400000 */
[----:B------:R-:W-:Y:S02]  /*6950*/  HADD2.F32 R4, -RZ, R28.H1_H1 ;  /* 0x3000001cff047230 */ /* 0x000fe40000004100 */
[----:B------:R-:W-:Y:S01]  /*6960*/  FMUL R2, R24, R5 ;  /* 0x0000000518027220 */ /* 0x000fe20000400000 */
[--C-:B------:R-:W-:Y:S02]  /*6970*/  HADD2.F32 R5, -RZ, R29.reuse.H0_H0 ;  /* 0x2000001dff057230 */ /* 0x100fe40000004100 */
[----:B------:R-:W-:Y:S01]  /*6980*/  FFMA R0, R26, R3, R0 ;  /* 0x000000031a007223 */ /* 0x000fe20000000000 */
[----:B------:R-:W-:Y:S01]  /*6990*/  FMUL R3, R24, R6 ;  /* 0x0000000618037220 */ /* 0x000fe20000400000 */
[----:B------:R-:W-:Y:S02]  /*69a0*/  HADD2.F32 R6, -RZ, R29.H1_H1 ;  /* 0x3000001dff067230 */ /* 0x000fe40000004100 */
[----:B------:R-:W-:Y:S01]  /*69b0*/  FFMA R2, R26, R4, R2 ;  /* 0x000000041a027223 */ /* 0x000fe20000000002 */
[----:B------:R-:W-:Y:S01]  /*69c0*/  FMUL R7, R24, R7 ;  /* 0x0000000718077220 */ /* 0x000fe20000400000 */
[----:B------:R-:W-:Y:S01]  /*69d0*/  FFMA R3, R26, R5, R3 ;  /* 0x000000051a037223 */ /* 0x000fe20000000003 */
[C---:B------:R-:W-:Y:S01]  /*69e0*/  FMUL R4, R24.reuse, R8 ;  /* 0x0000000818047220 */ /* 0x040fe20000400000 */
[----:B------:R-:W-:Y:S01]  /*69f0*/  FMUL R5, R24, R9 ;  /* 0x0000000918057220 */ /* 0x000fe20000400000 */
[----:B------:R-:W-:Y:S01]  /*6a00*/  F2FP.F16.F32.PACK_AB R32, R2, R0 ;  /* 0x000000000220723e */ /* 0x000fe200000000ff */
[C---:B------:R-:W-:Y:S01]  /*6a10*/  FFMA R7, R26.reuse, R6, R7 ;  /* 0x000000061a077223 */ /* 0x040fe20000000007 */
[----:B------:R-:W-:Y:S02]  /*6a20*/  HADD2.F32 R0, -RZ, R30.H1_H1 ;  /* 0x3000001eff007230 */ /* 0x000fe40000004100 */
[----:B------:R-:W-:Y:S01]  /*6a30*/  FFMA R4, R26, R20, R4 ;  /* 0x000000141a047223 */ /* 0x000fe20000000004 */
[--C-:B------:R-:W-:Y:S02]  /*6a40*/  HADD2.F32 R2, -RZ, R31.reuse.H0_H0 ;  /* 0x2000001fff027230 */ /* 0x100fe40000004100 */
[----:B------:R-:W-:Y:S01]  /*6a50*/  FMUL R6, R24, R10 ;  /* 0x0000000a18067220 */ /* 0x000fe20000400000 */
[----:B------:R-:W-:Y:S01]  /*6a60*/  F2FP.F16.F32.PACK_AB R33, R7, R3 ;  /* 0x000000030721723e */ /* 0x000fe200000000ff */
[----:B------:R-:W-:Y:S02]  /*6a70*/  HADD2.F32 R3, -RZ, R31.H1_H1 ;  /* 0x3000001fff037230 */ /* 0x000fe40000004100 */
[----:B------:R-:W-:Y:S01]  /*6a80*/  FFMA R5, R26, R0, R5 ;  /* 0x000000001a057223 */ /* 0x000fe20000000005 */
[C---:B------:R-:W-:Y:S01]  /*6a90*/  FMUL R11, R24.reuse, R11 ;  /* 0x0000000b180b7220 */ /* 0x040fe20000400000 */
[--C-:B----4-:R-:W-:Y:S02]  /*6aa0*/  HADD2.F32 R7, -RZ, R36.reuse.H0_H0 ;  /* 0x20000024ff077230 */ /* 0x110fe40000004100 */
[C---:B------:R-:W-:Y:S01]  /*6ab0*/  FMUL R8, R24.reuse, R12 ;  /* 0x0000000c18087220 */ /* 0x040fe20000400000 */
[----:B------:R-:W-:Y:S02]  /*6ac0*/  HADD2.F32 R0, -RZ, R36.H1_H1 ;  /* 0x30000024ff007230 */ /* 0x000fe40000004100 */
[----:B------:R-:W-:Y:S01]  /*6ad0*/  FMUL R9, R24, R13 ;  /* 0x0000000d18097220 */ /* 0x000fe20000400000 */
[C---:B------:R-:W-:Y:S01]  /*6ae0*/  FFMA R6, R26.reuse, R2, R6 ;  /* 0x000000021a067223 */ /* 0x040fe20000000006 */
[C---:B------:R-:W-:Y:S01]  /*6af0*/  FFMA R11, R26.reuse, R3, R11 ;  /* 0x000000031a0b7223 */ /* 0x040fe2000000000b */
[C---:B------:R-:W-:Y:S01]  /*6b00*/  FFMA R8, R26.reuse, R7, R8 ;  /* 0x000000071a087223 */ /* 0x040fe20000000008 */
[----:B------:R-:W-:Y:S01]  /*6b10*/  FFMA R9, R26, R0, R9 ;  /* 0x000000001a097223 */ /* 0x000fe20000000009 */
[--C-:B------:R-:W-:Y:S02]  /*6b20*/  HADD2.F32 R2, -RZ, R37.reuse.H0_H0 ;  /* 0x20000025ff027230 */ /* 0x100fe40000004100 */
[C---:B------:R-:W-:Y:S01]  /*6b30*/  FMUL R10, R24.reuse, R14 ;  /* 0x0000000e180a7220 */ /* 0x040fe20000400000 */
[----:B------:R-:W-:Y:S02]  /*6b40*/  HADD2.F32 R0, -RZ, R37.H1_H1 ;  /* 0x30000025ff007230 */ /* 0x000fe40000004100 */
[----:B------:R-:W-:Y:S01]  /*6b50*/  FMUL R15, R24, R15 ;  /* 0x0000000f180f7220 */ /* 0x000fe20000400000 */
[----:B------:R-:W-:Y:S01]  /*6b60*/  F2FP.F16.F32.PACK_AB R34, R5, R4 ;  /* 0x000000040522723e */ /* 0x000fe200000000ff */
[----:B------:R-:W-:Y:S01]  /*6b70*/  FFMA R10, R26, R2, R10 ;  /* 0x000000021a0a7223 */ /* 0x000fe2000000000a */
[----:B------:R-:W-:Y:S01]  /*6b80*/  FMUL R12, R24, R16 ;  /* 0x00000010180c7220 */ /* 0x000fe20000400000 */
[----:B------:R-:W-:Y:S01]  /*6b90*/  FFMA R15, R26, R0, R15 ;  /* 0x000000001a0f7223 */ /* 0x000fe2000000000f */
[--C-:B------:R-:W-:Y:S01]  /*6ba0*/  HADD2.F32 R0, -RZ, R38.reuse.H0_H0 ;  /* 0x20000026ff007230 */ /* 0x100fe20000004100 */
[----:B------:R-:W-:Y:S01]  /*6bb0*/  MOV R5, UR46 ;  /* 0x0000002e00057c02 */ /* 0x000fe20008000f00 */
[----:B------:R-:W-:Y:S02]  /*6bc0*/  HADD2.F32 R2, -RZ, R38.H1_H1 ;  /* 0x30000026ff027230 */ /* 0x000fe40000004100 */
[C---:B------:R-:W-:Y:S01]  /*6bd0*/  FMUL R13, R24.reuse, R17 ;  /* 0x00000011180d7220 */ /* 0x040fe20000400000 */
[--C-:B------:R-:W-:Y:S02]  /*6be0*/  HADD2.F32 R3, -RZ, R39.reuse.H0_H0 ;  /* 0x20000027ff037230 */ /* 0x100fe40000004100 */
[C---:B------:R-:W-:Y:S01]  /*6bf0*/  FMUL R14, R24.reuse, R18 ;  /* 0x00000012180e7220 */ /* 0x040fe20000400000 */
[----:B------:R-:W-:Y:S02]  /*6c00*/  HADD2.F32 R4, -RZ, R39.H1_H1 ;  /* 0x30000027ff047230 */ /* 0x000fe40000004100 */
[----:B------:R-:W-:Y:S01]  /*6c10*/  FMUL R19, R24, R19 ;  /* 0x0000001318137220 */ /* 0x000fe20000400000 */
[C---:B------:R-:W-:Y:S01]  /*6c20*/  FFMA R12, R26.reuse, R0, R12 ;  /* 0x000000001a0c7223 */ /* 0x040fe2000000000c */
[----:B------:R-:W-:Y:S01]  /*6c30*/  LEA R5, R5, R44, 0xb ;  /* 0x0000002c05057211 */ /* 0x000fe200078e58ff */
[C---:B------:R-:W-:Y:S01]  /*6c40*/  FFMA R13, R26.reuse, R2, R13 ;  /* 0x000000021a0d7223 */ /* 0x040fe2000000000d */
[C---:B------:R-:W-:Y:S01]  /*6c50*/  FFMA R14, R26.reuse, R3, R14 ;  /* 0x000000031a0e7223 */ /* 0x040fe2000000000e */
[----:B------:R-:W-:Y:S01]  /*6c60*/  FFMA R19, R26, R4, R19 ;  /* 0x000000041a137223 */ /* 0x000fe20000000013 */
[----:B------:R-:W-:Y:S02]  /*6c70*/  F2FP.F16.F32.PACK_AB R35, R11, R6 ;  /* 0x000000060b23723e */ /* 0x000fe400000000ff */
[----:B------:R-:W-:Y:S02]  /*6c80*/  LEA R5, R5, UR44, 0x1 ;  /* 0x0000002c05057c11 */ /* 0x000fe4000f8e08ff */
[----:B------:R-:W-:Y:S02]  /*6c90*/  F2FP.F16.F32.PACK_AB R8, R9, R8 ;  /* 0x000000080908723e */ /* 0x000fe400000000ff */
[----:B------:R-:W-:Y:S01]  /*6ca0*/  F2FP.F16.F32.PACK_AB R9, R15, R10 ;  /* 0x0000000a0f09723e */ /* 0x000fe200000000ff */
[----:B------:R1:W-:Y:S01]  /*6cb0*/  STSM.16.M88.4 [R5+0x200], R32 ;  /* 0x0002002005007844 */ /* 0x0003e20000000200 */
[----:B------:R-:W-:Y:S02]  /*6cc0*/  F2FP.F16.F32.PACK_AB R10, R13, R12 ;  /* 0x0000000c0d0a723e */ /* 0x000fe400000000ff */
[----:B------:R-:W-:Y:S02]  /*6cd0*/  F2FP.F16.F32.PACK_AB R11, R19, R14 ;  /* 0x0000000e130b723e */ /* 0x000fe400000000ff */
[----:B------:R-:W-:Y:S05]  /*6ce0*/  IADD3 R0, PT, PT, R62, 0x200, R5 ;  /* 0x000002003e007810 */ /* 0x000fea0007ffe005 */
[----:B------:R1:W-:Y:S01]  /*6cf0*/  STSM.16.M88.4 [R0], R8 ;  /* 0x0000000800007844 */ /* 0x0003e20000000200 */
[----:B------:R-:W-:Y:S01]  /*6d00*/  @!PT LDS RZ, [RZ] ;  /* 0x00000000fffff984 */ /* 0x000fe20000000800 */
[----:B------:R-:W-:Y:S01]  /*6d10*/  @!PT LDS RZ, [RZ] ;  /* 0x00000000fffff984 */ /* 0x000fe20000000800 */
[----:B------:R-:W-:Y:S01]  /*6d20*/  @!PT LDS RZ, [RZ] ;  /* 0x00000000fffff984 */ /* 0x000fe20000000800 */
[----:B------:R-:W-:Y:S01]  /*6d30*/  @!PT LDS RZ, [RZ] ;  /* 0x00000000fffff984 */ /* 0x000fe20000000800 */
[----:B------:R2:W-:Y:S07]  /*6d40*/  MEMBAR.ALL.CTA ;  /* 0x0000000000007992 */ /* 0x0005ee0000008000 */
[----:B--2---:R-:W2:Y:S02]  /*6d50*/  FENCE.VIEW.ASYNC.S ;  /* 0x00000000000073c6 */ /* 0x004ea40000000000 */
[----:B--2---:R-:W-:Y:S06]  /*6d60*/  BAR.SYNC.DEFER_BLOCKING 0x1, 0x80 ;  /* 0x0042000000007b1d */ /* 0x004fec0000010000 */
[----:B------:R-:W-:Y:S05]  /*6d70*/  @P0 BRA `(.L_x_108) ;  /* 0x0000000000200947 */ /* 0x000fea0003800000 */
[----:B------:R-:W2:Y:S01]  /*6d80*/  LDCU.64 UR6, c[0x0][0x348] ;  /* 0x00006900ff0677ac */ /* 0x000ea20008000a00 */
[----:B------:R-:W-:Y:S01]  /*6d90*/  ULEA UR5, UR46, UR44, 0xc ;  /* 0x0000002c2e057291 */ /* 0x000fe2000f8e60ff */
[----:B------:R-:W-:Y:S03]  /*6da0*/  UMOV UR51, UR36 ;  /* 0x0000002400337c82 */ /* 0x000fe60008000000 */
[----:B------:R-:W-:Y:S02]  /*6db0*/  UIADD3 UR48, UPT, UPT, UR5, 0x200, URZ ;  /* 0x0000020005307890 */ /* 0x000fe4000fffe0ff */
[----:B--2---:R-:W-:Y:S04]  /*6dc0*/  UIADD3 UR4, UP0, UPT, UR6, 0x680, URZ ;  /* 0x0000068006047890 */ /* 0x004fe8000ff1e0ff */
[----:B------:R-:W-:Y:S09]  /*6dd0*/  UIADD3.X UR5, UPT, UPT, URZ, UR7, URZ, UP0, !UPT ;  /* 0x00000007ff057290 */ /* 0x000ff200087fe4ff */
[----:B------:R2:W-:Y:S02]  /*6de0*/  UTMASTG.3D [UR48], [UR4] ;  /* 0x00000030040073b5 */ /* 0x0005e40008010000 */
[----:B--2---:R0:W-:Y:S02]  /*6df0*/  UTMACMDFLUSH ;  /* 0x00000000000079b7 */ /* 0x0041e40000000000 */
.L_x_108:
[----:B------:R-:W-:Y:S05]  /*6e00*/  BSYNC.RECONVERGENT B0 ;  /* 0x0000000000007941 */ /* 0x000fea0003800200 */
.L_x_107:
[----:B------:R-:W-:Y:S01]  /*6e10*/  UIADD3 UR47, UPT, UPT, UR46, 0x1, URZ ;  /* 0x000000012e2f7890 */ /* 0x000fe2000fffe0ff */
[----:B------:R-:W-:Y:S03]  /*6e20*/  BSSY.RECONVERGENT B0, `(.L_x_109) ;  /* 0x0000005000007945 */ /* 0x000fe60003800200 */
[----:B------:R-:W-:Y:S04]  /*6e30*/  UISETP.NE.AND UP0, UPT, UR47, 0x3, UPT ;  /* 0x000000032f00788c */ /* 0x000fe8000bf05270 */
[----:B------:R-:W-:Y:S01]  /*6e40*/  USEL UR45, UR47, URZ, UP0 ;  /* 0x000000ff2f2d7287 */ /* 0x000fe20008000000 */
[----:B------:R-:W-:Y:S11]  /*6e50*/  @P0 BRA `(.L_x_110) ;  /* 0x0000000000040947 */ /* 0x000ff60003800000 */
[----:B------:R-:W-:Y:S04]  /*6e60*/  DEPBAR.LE SB0, 0x1 ;  /* 0x000080400000791a */ /* 0x000fe80000000000 */
.L_x_110:
[----:B------:R-:W-:Y:S05]  /*6e70*/  BSYNC.RECONVERGENT B0 ;  /* 0x0000000000007941 */ /* 0x000fea0003800200 */
.L_x_109:
[----:B------:R-:W-:Y:S01]  /*6e80*/  BAR.SYNC.DEFER_BLOCKING 0x1, 0x80 ;  /* 0x0042000000007b1d */ /* 0x000fe20000010000 */
[----:B------:R-:W-:Y:S01]  /*6e90*/  ISETP.NE.AND P1, PT, R61, RZ, PT ;  /* 0x000000ff3d00720c */ /* 0x000fe20003f25270 */
[----:B------:R-:W-:Y:S01]  /*6ea0*/  UISETP.NE.AND UP0, UPT, UR53, URZ, UPT ;  /* 0x000000ff3500728c */ /* 0x000fe2000bf05270 */
[----:B------:R-:W-:Y:S11]  /*6eb0*/  LEA R2, R64, UR44, 0x3 ;  /* 0x0000002c40027c11 */ /* 0x000ff6000f8e18ff */
[----:B------:R-:W-:Y:S01]  /*6ec0*/  @P1 SHF.L.U32 R3, R63, 0x1f, RZ ;  /* 0x0000001f3f031819 */ /* 0x000fe200000006ff */
[----:B------:R-:W-:Y:S06]  /*6ed0*/  BRA.U !UP0, `(.L_x_111) ;  /* 0x0000000108247547 */ /* 0x000fec000b800000 */
[----:B------:R-:W-:Y:S01]  /*6ee0*/  IMAD.U32 R4, RZ, RZ, UR52 ;  /* 0x00000034ff047e24 */ /* 0x000fe2000f8e00ff */
[----:B-1----:R-:W-:Y:S01]  /*6ef0*/  MOV R0, UR54 ;  /* 0x0000003600007c02 */ /* 0x002fe20008000f00 */
[----:B------:R-:W-:Y:S03]  /*6f00*/  UIADD3 UR4, UPT, UPT, UR52, 0x1, URZ ;  /* 0x0000000134047890 */ /* 0x000fe6000fffe0ff */
[----:B------:R-:W-:Y:S01]  /*6f10*/  @P1 LEA R4, R4, UR44, 0x3 ;  /* 0x0000002c04041c11 */ /* 0x000fe2000f8e18ff */
[----:B------:R-:W-:Y:S04]  /*6f20*/  UISETP.NE.AND UP0, UPT, UR4, 0x3, UPT ;  /* 0x000000030400788c */ /* 0x000fe8000bf05270 */
[----:B------:R-:W-:Y:S01]  /*6f30*/  @P1 VIADD R4, R4, 0x78 ;  /* 0x0000007804041836 */ /* 0x000fe20000000000 */
[----:B------:R-:W-:Y:S04]  /*6f40*/  USEL UR52, UR4, URZ, UP0 ;  /* 0x000000ff04347287 */ /* 0x000fe80008000000 */
[----:B------:R-:W-:Y:S04]  /*6f50*/  @P1 PRMT R0, R0, 0x654, R4 ;  /* 0x0000065400001816 */ /* 0x000fe80000000004 */
[----:B------:R2:W-:Y:S04]  /*6f60*/  @P1 SYNCS.ARRIVE.TRANS64.RED.A1T0 RZ, [R0+URZ], RZ ;  /* 0x000000ff00ff19a7 */ /* 0x0005e800081004ff */
.L_x_111:
[----:B------:R-:W3:Y:S01]  /*6f70*/  @P1 SYNCS.PHASECHK.TRANS64.TRYWAIT P0, [R2+URZ+0x60], R3 ;  /* 0x00006003020015a7 */ /* 0x000ee200080011ff */
[----:B------:R-:W-:Y:S01]  /*6f80*/  BSSY B1, `(.L_x_112) ;  /* 0x0000013000017945 */ /* 0x000fe20003800000 */
[----:B---3--:R-:W-:Y:S03]  /*6f90*/  @P1 SEL R65, RZ, 0x1, !P0 ;  /* 0x00000001ff411807 */ /* 0x008fe60004000000 */
[----:B------:R-:W-:Y:S05]  /*6fa0*/  @!P1 BRA `(.L_x_113) ;  /* 0x0000000000409947 */ /* 0x000fea0003800000 */
[----:B------:R-:W-:Y:S01]  /*6fb0*/  ISETP.NE.AND P1, PT, R66, RZ, PT ;  /* 0x000000ff4200720c */ /* 0x000fe20003f25270 */
[----:B------:R-:W-:Y:S01]  /*6fc0*/  BSSY B0, `(.L_x_114) ;  /* 0x0000009000007945 */ /* 0x000fe20003800000 */
[----:B------:R-:W-:Y:S11]  /*6fd0*/  ISETP.NE.AND P0, PT, R65, RZ, PT ;  /* 0x000000ff4100720c */ /* 0x000ff60003f05270 */
[----:B------:R-:W-:Y:S05]  /*6fe0*/  @P1 IMAD R3, R64, 0x800, R44 ;  /* 0x0000080040031824 */ /* 0x000fea00078e022c */
[----:B------:R-:W-:Y:S05]  /*6ff0*/  @P1 LEA R3, R3, UR44, 0x1 ;  /* 0x0000002c03031c11 */ /* 0x000fea000f8e08ff */
[----:B-12---:R-:W-:Y:S01]  /*7000*/  @P1 IMAD.IADD R0, R62, 0x1, R3 ;  /* 0x000000013e001824 */ /* 0x006fe200078e0203 */
[----:B------:R-:W-:Y:S06]  /*7010*/  @P0 BRA `(.L_x_115) ;  /* 0x00000000000c0947 */ /* 0x000fec0003800000 */
[----:B------:R-:W-:Y:S04]  /*7020*/  SHF.L.U32 R63, R63, 0x1f, RZ ;  /* 0x0000001f3f3f7819 */ /* 0x000fe800000006ff */
[----:B------:R-:W1:Y:S02]  /*7030*/  SYNCS.PHASECHK.TRANS64.TRYWAIT P0, [R2+URZ+0x60], R63 ;  /* 0x0000603f020075a7 */ /* 0x000e6400080011ff */
[----:B-1----:R-:W-:Y:S05]  /*7040*/  @!P0 BRA `(.L_x_116) ;  /* 0x0000001400808947 */ /* 0x002fea0003800000 */
.L_x_115:
[----:B------:R-:W-:Y:S05]  /*7050*/  BSYNC B0 ;  /* 0x0000000000007941 */ /* 0x000fea0003800000 */
.L_x_114:
[----:B------:R-:W-:Y:S11]  /*7060*/  ISETP.NE.AND P0, PT, R66, RZ, PT ;  /* 0x000000ff4200720c */ /* 0x000ff60003f05270 */
[----:B------:R-:W-:Y:S02]  /*7070*/  @!UPT UIADD3 URZ, UPT, UPT, URZ, URZ, URZ ;  /* 0x000000fffffff290 */ /* 0x000fe4000fffe0ff */
[----:B------:R-:W-:Y:S05]  /*7080*/  @P0 WARPSYNC.ALL ;  /* 0x0000000000000948 */ /* 0x000fea0003800000 */
[----:B------:R3:W4:Y:S04]  /*7090*/  @P0 LDSM.16.M88.4 R28, [R3+0x200] ;  /* 0x00020000031c083b */ /* 0x0007280000000200 */
[----:B------:R3:W2:Y:S02]  /*70a0*/  @P0 LDSM.16.M88.4 R36, [R0+0x200] ;  /* 0x000200000024083b */ /* 0x0006a40000000200 */
.L_x_113:
[----:B------:R-:W-:Y:S05]  /*70b0*/  BSYNC B1 ;  /* 0x0000000000017941 */ /* 0x000fea0003800000 */
.L_x_112:
[----:B-123--:R-:W-:Y:S05]  /*70c0*/  VIADD R0, R25, 0x20 ;  /* 0x0000002019007836 */ /* 0x00efea0000000000 */
[----:B------:R-:W-:Y:S04]  /*70d0*/  SHF.R.U32.HI R0, RZ, 0x15, R0 ;  /* 0x00000015ff007819 */ /* 0x000fe80000011600 */
[----:B------:R-:W-:Y:S11]  /*70e0*/  LOP3.LUT P0, RZ, R0, 0x3, R46, 0x48, !PT ;  /* 0x0000000300ff7812 */ /* 0x000ff6000780482e */
[----:B------:R-:W-:Y:S02]  /*70f0*/  @!UPT UIADD3 URZ, UPT, UPT, URZ, URZ, URZ ;  /* 0x000000fffffff290 */ /* 0x000fe4000fffe0ff */
[----:B------:R-:W-:Y:S05]  /*7100*/  @!P0 BRA `(.L_x_117) ;  /* 0x0000000000408947 */ /* 0x000fea0003800000 */
[----:B------:R-:W1:Y:S01]  /*7110*/  LDCU.64 UR8, c[0x4][0x70] ;  /* 0x01000e00ff0877ac */ /* 0x000e620008000a00 */
[----:B------:R-:W-:Y:S01]  /*7120*/  MOV R3, 0x0 ;  /* 0x0000000000037802 */ /* 0x000fe20000000f00 */
[----:B------:R-:W-:Y:S02]  /*7130*/  HFMA2 R12, -RZ, RZ, 0, 5.9604644775390625e-08 ;  /* 0x00000001ff0c7431 */ /* 0x000fe400000001ff */
[----:B------:R-:W-:Y:S02]  /*7140*/  IMAD.MOV.U32 R8, RZ, RZ, 0x192 ;  /* 0x00000192ff087424 */ /* 0x000fe400078e00ff */
[----:B------:R-:W-:Y:S01]  /*7150*/  IMAD.MOV.U32 R13, RZ, RZ, RZ ;  /* 0x000000ffff0d7224 */ /* 0x000fe200078e00ff */
[----:B------:R-:W2:Y:S01]  /*7160*/  LDCU.64 UR6, c[0x4][0x78] ;  /* 0x01000f00ff0677ac */ /* 0x000ea20008000a00 */
[----:B------:R-:W3:Y:S01]  /*7170*/  LDC.64 R2, c[0x4][R3] ;  /* 0x0100000003027b82 */ /* 0x000ee20000000a00 */
[----:B------:R-:W5:Y:S01]  /*7180*/  LDCU.64 UR4, c[0x4][0x10] ;  /* 0x01000200ff0477ac */ /* 0x000f620008000a00 */
[----:B-1----:R-:W-:Y:S01]  /*7190*/  MOV R5, UR9 ;  /* 0x0000000900057c02 */ /* 0x002fe20008000f00 */
[----:B------:R-:W-:Y:S01]  /*71a0*/  IMAD.U32 R4, RZ, RZ, UR8 ;  /* 0x00000008ff047e24 */ /* 0x000fe2000f8e00ff */
[----:B--2---:R-:W-:Y:S01]  /*71b0*/  MOV R7, UR7 ;  /* 0x0000000700077c02 */ /* 0x004fe20008000f00 */
[----:B------:R-:W-:Y:S01]  /*71c0*/  IMAD.U32 R6, RZ, RZ, UR6 ;  /* 0x00000006ff067e24 */ /* 0x000fe2000f8e00ff */
[----:B-----5:R-:W-:Y:S01]  /*71d0*/  MOV R11, UR5 ;  /* 0x00000005000b7c02 */ /* 0x020fe20008000f00 */
[----:B------:R-:W-:Y:S02]  /*71e0*/  IMAD.U32 R10, RZ, RZ, UR4 ;  /* 0x00000004ff0a7e24 */ /* 0x000fe4000f8e00ff */
[----:B------:R-:W-:Y:S07]  /*71f0*/  LEPC R20, `(.L_x_117) ;  /* 0x000000001014794e */ /* 0x000fee0000000000 */
[----:B---34-:R-:W-:Y:S05]  /*7200*/  CALL.ABS.NOINC R2 ;  /* 0x0000000002007343 */ /* 0x018fea0003c00000 */
.L_x_117:
[----:B------:R-:W-:Y:S01]  /*7210*/  ISETP.NE.AND P0, PT, R55, RZ, PT ;  /* 0x000000ff3700720c */ /* 0x000fe20003f05270 */
[----:B------:R-:W-:Y:S05]  /*7220*/  WARPSYNC.ALL ;  /* 0x0000000000007948 */ /* 0x000fea0003800000 */
[----:B------:R-:W-:Y:S01]  /*7230*/  R2UR UR4, R25 ;  /* 0x00000000190472ca */ /* 0x000fe200000e0000 */
[--C-:B----4-:R-:W-:Y:S01]  /*7240*/  HADD2.F32 R20, -RZ, R28.reuse.H0_H0 ;  /* 0x2000001cff147230 */ /* 0x110fe20000004100 */
[----:B------:R-:W-:Y:S01]  /*7250*/  BSSY.RECONVERGENT B0, `(.L_x_118) ;  /* 0x0000056000007945 */ /* 0x000fe20003800200 */
[----:B------:R-:W-:Y:S02]  /*7260*/  HADD2.F32 R21, -RZ, R28.H1_H1 ;  /* 0x3000001cff157230 */ /* 0x000fe40000004100 */
[--C-:B------:R-:W-:Y:S02]  /*7270*/  HADD2.F32 R25, -RZ, R29.reuse.H0_H0 ;  /* 0x2000001dff197230 */ /* 0x100fe40000004100 */
[----:B------:R-:W-:Y:S02]  /*7280*/  HADD2.F32 R28, -RZ, R30.H0_H0 ;  /* 0x2000001eff1c7230 */ /* 0x000fe40000004100 */
[--C-:B------:R-:W-:Y:S02]  /*7290*/  HADD2.F32 R32, -RZ, R36.reuse.H0_H0 ;  /* 0x20000024ff207230 */ /* 0x100fe40000004100 */
[----:B------:R-:W-:Y:S02]  /*72a0*/  HADD2.F32 R33, -RZ, R36.H1_H1 ;  /* 0x30000024ff217230 */ /* 0x000fe40000004100 */
[----:B------:R-:W1:Y:S01]  /*72b0*/  LDTM.16dp256bit.x4 R4, tmem[UR4+0x20] ;  /* 0x00002004000479ee */ /* 0x000e620008120000 */
[----:B------:R-:W-:Y:S01]  /*72c0*/  NOP ;  /* 0x0000000000007918 */ /* 0x000fe20000000000 */
[----:B------:R-:W-:Y:S01]  /*72d0*/  R2UR UR4, R27 ;  /* 0x000000001b0472ca */ /* 0x000fe200000e0000 */
[----:B------:R-:W-:Y:S02]  /*72e0*/  HADD2.F32 R27, -RZ, R29.H1_H1 ;  /* 0x3000001dff1b7230 */ /* 0x000fe40000004100 */
[----:B------:R-:W-:Y:S02]  /*72f0*/  HADD2.F32 R29, -RZ, R30.H1_H1 ;  /* 0x3000001eff1d7230 */ /* 0x000fe40000004100 */
[--C-:B------:R-:W-:Y:S02]  /*7300*/  HADD2.F32 R30, -RZ, R31.reuse.H0_H0 ;  /* 0x2000001fff1e7230 */ /* 0x100fe40000004100 */
[----:B------:R-:W-:Y:S02]  /*7310*/  HADD2.F32 R31, -RZ, R31.H1_H1 ;  /* 0x3000001fff1f7230 */ /* 0x000fe40000004100 */
[--C-:B------:R-:W-:Y:S02]  /*7320*/  HADD2.F32 R34, -RZ, R37.reuse.H0_H0 ;  /* 0x20000025ff227230 */ /* 0x100fe40000004100 */
[----:B------:R-:W-:Y:S02]  /*7330*/  HADD2.F32 R35, -RZ, R37.H1_H1 ;  /* 0x30000025ff237230 */ /* 0x000fe40000004100 */
[----:B------:R-:W-:Y:S01]  /*7340*/  UIADD3 UR4, UPT, UPT, UR4, 0xe0, URZ ;  /* 0x000000e004047890 */ /* 0x000fe2000fffe0ff */
[--C-:B------:R-:W-:Y:S02]  /*7350*/  HADD2.F32 R36, -RZ, R38.reuse.H0_H0 ;  /* 0x20000026ff247230 */ /* 0x100fe40000004100 */
[----:B------:R-:W-:Y:S01]  /*7360*/  HADD2.F32 R37, -RZ, R38.H1_H1 ;  /* 0x30000026ff257230 */ /* 0x000fe20000004100 */
[----:B------:R-:W-:Y:S01]  /*7370*/  UPRMT UR4, UR54, 0x654, UR4 ;  /* 0x0000065436047896 */ /* 0x000fe20008000004 */
[--C-:B------:R-:W-:Y:S02]  /*7380*/  HADD2.F32 R38, -RZ, R39.reuse.H0_H0 ;  /* 0x20000027ff267230 */ /* 0x100fe40000004100 */
[----:B------:R-:W-:Y:S02]  /*7390*/  HADD2.F32 R39, -RZ, R39.H1_H1 ;  /* 0x30000027ff277230 */ /* 0x000fe40000004100 */
[C---:B-1----:R-:W-:Y:S01]  /*73a0*/  FMUL R4, R24.reuse, R4 ;  /* 0x0000000418047220 */ /* 0x042fe20000400000 */
[C---:B------:R-:W-:Y:S01]  /*73b0*/  FMUL R5, R24.reuse, R5 ;  /* 0x0000000518057220 */ /* 0x040fe20000400000 */
[C---:B------:R-:W-:Y:S01]  /*73c0*/  FMUL R6, R24.reuse, R6 ;  /* 0x0000000618067220 */ /* 0x040fe20000400000 */
[----:B------:R-:W-:Y:S01]  /*73d0*/  FMUL R7, R24, R7 ;  /* 0x0000000718077220 */ /* 0x000fe20000400000 */
[----:B------:R-:W-:Y:S01]  /*73e0*/  SYNCS.ARRIVE.TRANS64.RED.A1T0 RZ, [UR4], RZ ;  /* 0x000000ffffff79a7 */ /* 0x000fe20008100404 */
[C---:B------:R-:W-:Y:S01]  /*73f0*/  FFMA R4, R26.reuse, R20, R4 ;  /* 0x000000141a047223 */ /* 0x040fe20000000004 */
[C---:B------:R-:W-:Y:S01]  /*7400*/  FFMA R5, R26.reuse, R21, R5 ;  /* 0x000000151a057223 */ /* 0x040fe20000000005 */
[C---:B------:R-:W-:Y:S01]  /*7410*/  FFMA R6, R26.reuse, R25, R6 ;  /* 0x000000191a067223 */ /* 0x040fe20000000006 */
[----:B------:R-:W-:Y:S01]  /*7420*/  FFMA R7, R26, R27, R7 ;  /* 0x0000001b1a077223 */ /* 0x000fe20000000007 */
[C---:B------:R-:W-:Y:S01]  /*7430*/  FMUL R8, R24.reuse, R8 ;  /* 0x0000000818087220 */ /* 0x040fe20000400000 */
[C---:B------:R-:W-:Y:S01]  /*7440*/  FMUL R9, R24.reuse, R9 ;  /* 0x0000000918097220 */ /* 0x040fe20000400000 */
[----:B------:R-:W-:Y:S01]  /*7450*/  F2FP.F16.F32.PACK_AB R4, R5, R4 ;  /* 0x000000040504723e */ /* 0x000fe200000000ff */
[----:B------:R-:W-:Y:S01]  /*7460*/  FMUL R10, R24, R10 ;  /* 0x0000000a180a7220 */ /* 0x000fe20000400000 */
[----:B------:R-:W-:Y:S01]  /*7470*/  F2FP.F16.F32.PACK_AB R5, R7, R6 ;  /* 0x000000060705723e */ /* 0x000fe200000000ff */
[C---:B------:R-:W-:Y:S01]  /*7480*/  FFMA R8, R26.reuse, R28, R8 ;  /* 0x0000001c1a087223 */ /* 0x040fe20000000008 */
[----:B------:R-:W-:Y:S01]  /*7490*/  FFMA R9, R26, R29, R9 ;  /* 0x0000001d1a097223 */ /* 0x000fe20000000009 */
[C---:B------:R-:W-:Y:S01]  /*74a0*/  FMUL R11, R24.reuse, R11 ;  /* 0x0000000b180b7220 */ /* 0x040fe20000400000 */
[C---:B------:R-:W-:Y:S01]  /*74b0*/  FMUL R0, R24.reuse, R12 ;  /* 0x0000000c18007220 */ /* 0x040fe20000400000 */
[----:B------:R-:W-:Y:S01]  /*74c0*/  FMUL R2, R24, R13 ;  /* 0x0000000d18027220 */ /* 0x000fe20000400000 */
[----:B------:R-:W-:Y:S01]  /*74d0*/  FFMA R10, R26, R30, R10 ;  /* 0x0000001e1a0a7223 */ /* 0x000fe2000000000a */
[----:B------:R-:W-:Y:S01]  /*74e0*/  FMUL R3, R24, R14 ;  /* 0x0000000e18037220 */ /* 0x000fe20000400000 */
[----:B------:R-:W-:Y:S01]  /*74f0*/  F2FP.F16.F32.PACK_AB R6, R9, R8 ;  /* 0x000000080906723e */ /* 0x000fe200000000ff */
[----:B------:R-:W-:Y:S01]  /*7500*/  FFMA R11, R26, R31, R11 ;  /* 0x0000001f1a0b7223 */ /* 0x000fe2000000000b */
[C---:B------:R-:W-:Y:S01]  /*7510*/  FMUL R15, R24.reuse, R15 ;  /* 0x0000000f180f7220 */ /* 0x040fe20000400000 */
[----:B------:R-:W-:Y:S01]  /*7520*/  FMUL R12, R24, R16 ;  /* 0x00000010180c7220 */ /* 0x000fe20000400000 */
[----:B------:R-:W-:Y:S01]  /*7530*/  FFMA R0, R26, R32, R0 ;  /* 0x000000201a007223 */ /* 0x000fe20000000000 */
[----:B------:R-:W-:Y:S01]  /*7540*/  MOV R8, UR45 ;  /* 0x0000002d00087c02 */ /* 0x000fe20008000f00 */
[----:B------:R-:W-:Y:S01]  /*7550*/  FMUL R13, R24, R17 ;  /* 0x00000011180d7220 */ /* 0x000fe20000400000 */
[----:B------:R-:W-:Y:S01]  /*7560*/  FFMA R2, R26, R33, R2 ;  /* 0x000000211a027223 */ /* 0x000fe20000000002 */
[----:B------:R-:W-:Y:S01]  /*7570*/  FMUL R14, R24, R18 ;  /* 0x00000012180e7220 */ /* 0x000fe20000400000 */
[C---:B------:R-:W-:Y:S01]  /*7580*/  FFMA R3, R26.reuse, R34, R3 ;  /* 0x000000221a037223 */ /* 0x040fe20000000003 */
[----:B------:R-:W-:Y:S01]  /*7590*/  FFMA R15, R26, R35, R15 ;  /* 0x000000231a0f7223 */ /* 0x000fe2000000000f */
[----:B------:R-:W-:Y:S01]  /*75a0*/  FMUL R19, R24, R19 ;  /* 0x0000001318137220 */ /* 0x000fe20000400000 */
[----:B------:R-:W-:Y:S01]  /*75b0*/  FFMA R12, R26, R36, R12 ;  /* 0x000000241a0c7223 */ /* 0x000fe2000000000c */
        /* <DEDUP_REMOVED lines=22> */
[----:B------:R-:W-:Y:S02]  /*7720*/  ULEA UR5, UR45, UR44, 0xc ;  /* 0x0000002c2d057291 */ /* 0x000fe4000f8e60ff */
[----:B------:R-:W-:Y:S02]  /*7730*/  UIADD3 UR9, UPT, UPT, UR49, 0x20, URZ ;  /* 0x0000002031097890 */ /* 0x000fe4000fffe0ff */
[----:B------:R-:W-:Y:S01]  /*7740*/  UIADD3 UR8, UPT, UPT, UR5, 0x200, URZ ;  /* 0x0000020005087890 */ /* 0x000fe2000fffe0ff */
[----:B------:R-:W-:Y:S01]  /*7750*/  UMOV UR10, UR50 ;  /* 0x00000032000a7c82 */ /* 0x000fe20008000000 */
[----:B------:R-:W-:Y:S01]  /*7760*/  UMOV UR11, UR36 ;  /* 0x00000024000b7c82 */ /* 0x000fe20008000000 */
[----:B--2---:R-:W-:Y:S04]  /*7770*/  UIADD3 UR4, UP0, UPT, UR6, 0x680, URZ ;  /* 0x0000068006047890 */ /* 0x004fe8000ff1e0ff */
[----:B------:R-:W-:Y:S09]  /*7780*/  UIADD3.X UR5, UPT, UPT, URZ, UR7, URZ, UP0, !UPT ;  /* 0x00000007ff057290 */ /* 0x000ff200087fe4ff */
[----:B------:R2:W-:Y:S02]  /*7790*/  UTMASTG.3D [UR8], [UR4] ;  /* 0x00000008040073b5 */ /* 0x0005e40008010000 */
[----:B--2---:R0:W-:Y:S02]  /*77a0*/  UTMACMDFLUSH ;  /* 0x00000000000079b7 */ /* 0x0041e40000000000 */
.L_x_119:
[----:B------:R-:W-:Y:S05]  /*77b0*/  BSYNC.RECONVERGENT B0 ;  /* 0x0000000000007941 */ /* 0x000fea0003800200 */
.L_x_118:
[----:B------:R-:W-:Y:S01]  /*77c0*/  UIADD3 UR4, UPT, UPT, UR45, 0x1, URZ ;  /* 0x000000012d047890 */ /* 0x000fe2000fffe0ff */
[----:B------:R-:W-:Y:S03]  /*77d0*/  BSSY.RECONVERGENT B0, `(.L_x_120) ;  /* 0x0000008000007945 */ /* 0x000fe60003800200 */
[----:B------:R-:W-:Y:S04]  /*77e0*/  UISETP.NE.AND UP0, UPT, UR4, 0x3, UPT ;  /* 0x000000030400788c */ /* 0x000fe8000bf05270 */
[----:B------:R-:W-:Y:S02]  /*77f0*/  UISETP.EQ.XOR UP1, UPT, UR47, 0x3, !UP0 ;  /* 0x000000032f00788c */ /* 0x000fe4000c722a70 */
[----:B------:R-:W-:Y:S02]  /*7800*/  USEL UR46, UR4, URZ, UP0 ;  /* 0x000000ff042e7287 */ /* 0x000fe40008000000 */
[----:B------:R-:W-:Y:S04]  /*7810*/  USEL UR5, URZ, 0x1, !UP1 ;  /* 0x00000001ff057887 */ /* 0x000fe8000c800000 */
[----:B------:R-:W-:Y:S01]  /*7820*/  ULOP3.LUT UR55, UR55, UR5, URZ, 0x3c, !UPT ;  /* 0x0000000537377292 */ /* 0x000fe2000f8e3cff */
[----:B------:R-:W-:Y:S11]  /*7830*/  @P0 BRA `(.L_x_121) ;  /* 0x0000000000040947 */ /* 0x000ff60003800000 */
[----:B------:R-:W-:Y:S04]  /*7840*/  DEPBAR.LE SB0, 0x1 ;  /* 0x000080400000791a */ /* 0x000fe80000000000 */
.L_x_121:
[----:B------:R-:W-:Y:S05]  /*7850*/  BSYNC.RECONVERGENT B0 ;  /* 0x0000000000007941 */ /* 0x000fea0003800200 */
.L_x_120:
[----:B------:R-:W-:Y:S01]  /*7860*/  BAR.SYNC.DEFER_BLOCKING 0x1, 0x80 ;  /* 0x0042000000007b1d */ /* 0x000fe20000010000 */
[----:B------:R-:W-:Y:S01]  /*7870*/  UISETP.NE.AND UP0, UPT, UR53, -0x2, UPT ;  /* 0xfffffffe3500788c */ /* 0x000fe2000bf05270 */
[----:B------:R-:W-:Y:S08]  /*7880*/  IADD3 R22, PT, PT, R22, 0x1, RZ ;  /* 0x0000000116167810 */ /* 0x000ff00007ffe0ff */
[----:B------:R-:W-:Y:S05]  /*7890*/  BRA.U !UP0, `(.L_x_122) ;  /* 0x0000000108287547 */ /* 0x000fea000b800000 */
[----:B------:R-:W-:Y:S01]  /*78a0*/  ISETP.NE.AND P0, PT, R61, RZ, PT ;  /* 0x000000ff3d00720c */ /* 0x000fe20003f05270 */
[----:B------:R-:W-:Y:S01]  /*78b0*/  IMAD.U32 R2, RZ, RZ, UR52 ;  /* 0x00000034ff027e24 */ /* 0x000fe2000f8e00ff */
[----:B------:R-:W-:Y:S01]  /*78c0*/  UIADD3 UR4, UPT, UPT, UR52, 0x1, URZ ;  /* 0x0000000134047890 */ /* 0x000fe2000fffe0ff */
[----:B------:R-:W-:Y:S03]  /*78d0*/  IMAD.U32 R0, RZ, RZ, UR54 ;  /* 0x00000036ff007e24 */ /* 0x000fe6000f8e00ff */
[----:B------:R-:W-:Y:S04]  /*78e0*/  UISETP.NE.AND UP0, UPT, UR4, 0x3, UPT ;  /* 0x000000030400788c */ /* 0x000fe8000bf05270 */
[----:B------:R-:W-:Y:S03]  /*78f0*/  USEL UR52, UR4, URZ, UP0 ;  /* 0x000000ff04347287 */ /* 0x000fe60008000000 */
[----:B------:R-:W-:Y:S05]  /*7900*/  @P0 LEA R2, R2, UR44, 0x3 ;  /* 0x0000002c02020c11 */ /* 0x000fea000f8e18ff */
[----:B------:R-:W-:Y:S05]  /*7910*/  @P0 VIADD R2, R2, 0x78 ;  /* 0x0000007802020836 */ /* 0x000fea0000000000 */
[----:B------:R-:W-:Y:S04]  /*7920*/  @P0 PRMT R0, R0, 0x654, R2 ;  /* 0x0000065400000816 */ /* 0x000fe80000000002 */
[----:B------:R2:W-:Y:S03]  /*7930*/  @P0 SYNCS.ARRIVE.TRANS64.RED.A1T0 RZ, [R0+URZ], RZ ;  /* 0x000000ff00ff09a7 */ /* 0x0005e600081004ff */
.L_x_122:
[----:B------:R-:W-:Y:S01]  /*7940*/  R2UR UR6, R60 ;  /* 0x000000003c0672ca */ /* 0x000fe200000e0000 */
[----:B------:R-:W-:Y:S01]  /*7950*/  UIADD3 UR53, UPT, UPT, UR53, 0x2, URZ ;  /* 0x0000000235357890 */ /* 0x000fe2000fffe0ff */
[----:B------:R-:W-:Y:S02]  /*7960*/  R2UR UR5, R47 ;  /* 0x000000002f0572ca */ /* 0x000fe400000e0000 */
[----:B------:R-:W-:Y:S02]  /*7970*/  R2UR UR4, R48 ;  /* 0x00000000300472ca */ /* 0x000fe400000e0000 */
[----:B------:R-:W-:Y:S02]  /*7980*/  R2UR UR36, R58 ;  /* 0x000000003a2472ca */ /* 0x000fe400000e0000 */
[----:B------:R-:W-:Y:S02]  /*7990*/  ISETP.NE.AND P0, PT, R51, 0x2, PT ;  /* 0x000000023300780c */ /* 0x000fe40003f05270 */
[----:B------:R-:W-:Y:S02]  /*79a0*/  ISETP.NE.AND P1, PT, R22, 0x4, PT ;  /* 0x000000041600780c */ /* 0x000fe40003f25270 */
[----:B------:R-:W-:Y:S01]  /*79b0*/  SEL R2, RZ, 0x1, P0 ;  /* 0x00000001ff027807 */ /* 0x000fe20000000000 */
[----:B------:R-:W-:Y:S01]  /*79c0*/  UISETP.NE.AND UP0, UPT, UR6, URZ, UPT ;  /* 0x000000ff0600728c */ /* 0x000fe2000bf05270 */
[----:B--2---:R-:W-:Y:S01]  /*79d0*/  SEL R0, RZ, 0x1, P1 ;  /* 0x00000001ff007807 */ /* 0x004fe20000800000 */
[----:B------:R-:W-:Y:S01]  /*79e0*/  UIADD3 UR26, UPT, UPT, UR37, UR5, URZ ;  /* 0x00000005251a7290 */ /* 0x000fe2000fffe0ff */
[----:B------:R-:W-:Y:S01]  /*79f0*/  LOP3.LUT R52, R52, R2, RZ, 0x3c, !PT ;  /* 0x0000000234347212 */ /* 0x000fe200078e3cff */
[----:B------:R-:W-:Y:S01]  /*7a00*/  UIADD3 UR25, UPT, UPT, UR38, UR4, URZ ;  /* 0x0000000426197290 */ /* 0x000fe2000fffe0ff */
[----:B------:R-:W-:Y:S02]  /*7a10*/  LOP3.LUT R53, R53, R0, RZ, 0x3c, !PT ;  /* 0x0000000035357212 */ /* 0x000fe400078e3cff */
[----:B------:R-:W-:Y:S02]  /*7a20*/  SEL R51, R51, RZ, P0 ;  /* 0x000000ff33337207 */ /* 0x000fe40000000000 */
[----:B------:R-:W-:Y:S01]  /*7a30*/  SEL R22, R22, RZ, P1 ;  /* 0x000000ff16167207 */ /* 0x000fe20000800000 */
[----:B------:R-:W-:Y:S06]  /*7a40*/  BRA.U UP0, `(.L_x_123) ;  /* 0xffffffdd005c7547 */ /* 0x000fec000b83ffff */
[----:B------:R-:W-:-:S13]  /*7a50*/  R2UR UR4, R49 ;  /* 0x00000000310472ca */ /* 0x000fda00000e0000 */
[----:B------:R-:W-:-:S09]  /*7a60*/  UISETP.NE.AND UP0, UPT, UR4, URZ, UPT ;  /* 0x000000ff0400728c */ /* 0x000fd2000bf05270 */
[----:B------:R-:W-:Y:S05]  /*7a70*/  BRA.U !UP0, `(.L_x_124) ;  /* 0x0000000108487547 */ /* 0x000fea000b800000 */
[----:B------:R-:W2:Y:S02]  /*7a80*/  LDCU.64 UR4, c[0x0][0x890] ;  /* 0x00011200ff0477ac */ /* 0x000ea40008000a00 */
[----:B--2---:R-:W-:-:S04]  /*7a90*/  UISETP.NE.U32.AND UP0, UPT, UR4, URZ, UPT ;  /* 0x000000ff0400728c */ /* 0x004fc8000bf05070 */
[----:B------:R-:W-:-:S09]  /*7aa0*/  UISETP.NE.AND.EX UP0, UPT, UR5, URZ, UPT, UP0 ;  /* 0x000000ff0500728c */ /* 0x000fd2000bf05300 */
[----:B------:R-:W-:Y:S05]  /*7ab0*/  BRA.U UP0, `(.L_x_125) ;  /* 0x00000001000c7547 */ /* 0x000fea000b800000 */
[----:B------:R-:W-:-:S13]  /*7ac0*/  FSETP.NEU.AND P0, PT, R26, RZ, PT ;  /* 0x000000ff1a00720b */ /* 0x000fda0003f0d000 */
[----:B------:R-:W-:Y:S05]  /*7ad0*/  @!P0 EXIT ;  /* 0x000000000000894d */ /* 0x000fea0003800000 */
[----:B------:R-:W-:Y:S05]  /*7ae0*/  BRA `(.L_x_124) ;  /* 0x00000000002c7947 */ /* 0x000fea0003800000 */
.L_x_125:
[----:B------:R-:W-:Y:S01]  /*7af0*/  ISETP.NE.AND P0, PT, R50, RZ, PT ;  /* 0x000000ff3200720c */ /* 0x000fe20003f05270 */
[----:B------:R-:W-:-:S12]  /*7b00*/  BSSY.RECONVERGENT B0, `(.L_x_124) ;  /* 0x0000009000007945 */ /* 0x000fd80003800200 */
[----:B------:R-:W-:Y:S05]  /*7b10*/  @P0 BRA `(.L_x_126) ;  /* 0x0000000000140947 */ /* 0x000fea0003800000 */
[----:B------:R-:W2:Y:S02]  /*7b20*/  LDCU.64 UR4, c[0x0][0x888] ;  /* 0x00011100ff0477ac */ /* 0x000ea40008000a00 */
[----:B--2---:R-:W-:-:S04]  /*7b30*/  ISETP.NE.U32.AND P0, PT, RZ, UR4, PT ;  /* 0x00000004ff007c0c */ /* 0x004fc8000bf05070 */
[----:B------:R-:W-:-:S13]  /*7b40*/  ISETP.NE.AND.EX P0, PT, RZ, UR5, PT, P0 ;  /* 0x00000005ff007c0c */ /* 0x000fda000bf05300 */
[----:B------:R-:W-:Y:S05]  /*7b50*/  @!P0 EXIT ;  /* 0x000000000000894d */ /* 0x000fea0003800000 */
[----:B------:R-:W-:Y:S05]  /*7b60*/  BRA `(.L_x_127) ;  /* 0x0000000000087947 */ /* 0x000fea0003800000 */
.L_x_126:
[----:B------:R-:W-:-:S13]  /*7b70*/  FSETP.NEU.AND P0, PT, R26, RZ, PT ;  /* 0x000000ff1a00720b */ /* 0x000fda0003f0d000 */
[----:B------:R-:W-:Y:S05]  /*7b80*/  @!P0 EXIT ;  /* 0x000000000000894d */ /* 0x000fea0003800000 */
.L_x_127:
[----:B------:R-:W-:Y:S05]  /*7b90*/  BSYNC.RECONVERGENT B0 ;  /* 0x0000000000007941 */ /* 0x000fea0003800200 */
.L_x_124:
[----:B------:R-:W-:Y:S01]  /*7ba0*/  ULEA UR4, UR52, UR44, 0x3 ;  /* 0x0000002c34047291 */ /* 0x000fe2000f8e18ff */
[----:B------:R-:W-:-:S04]  /*7bb0*/  DEPBAR.LE SB0, 0x0 ;  /* 0x000080000000791a */ /* 0x000fc80000000000 */
[----:B------:R-:W-:-:S04]  /*7bc0*/  UIADD3 UR4, UPT, UPT, UR4, 0x78, URZ ;  /* 0x0000007804047890 */ /* 0x000fc8000fffe0ff */
[----:B------:R-:W-:-:S09]  /*7bd0*/  UPRMT UR4, UR54, 0x654, UR4 ;  /* 0x0000065436047896 */ /* 0x000fd20008000004 */
[----:B------:R-:W-:Y:S01]  /*7be0*/  SYNCS.ARRIVE.TRANS64.RED.A1T0 RZ, [UR4], RZ ;  /* 0x000000ffffff79a7 */ /* 0x000fe20008100404 */
[----:B------:R-:W-:Y:S05]  /*7bf0*/  EXIT ;  /* 0x000000000000794d */ /* 0x000fea0003800000 */
.L_x_24:
[----:B--2---:R2:W3:Y:S02]  /*7c00*/  SYNCS.PHASECHK.TRANS64.TRYWAIT P0, [R0+URZ+0x110], R2 ;  /* 0x00011002000075a7 */ /* 0x0044e400080011ff */
[----:B---3--:R-:W-:Y:S05]  /*7c10*/  @!P0 NANOSLEEP.SYNCS 0x989680 ;  /* 0x009896800000895d */ /* 0x008fea0003900000 */
[----:B------:R-:W3:Y:S02]  /*7c20*/  @!P0 SYNCS.PHASECHK.TRANS64 P0, [R0+URZ+0x110], R2 ;  /* 0x00011002000085a7 */ /* 0x000ee400080010ff */
[----:B---3--:R-:W-:Y:S05]  /*7c30*/  @!P0 BRA `(.L_x_24) ;  /* 0xfffffffc00f08947 */ /* 0x008fea000383ffff */
[----:B------:R-:W-:Y:S05]  /*7c40*/  BRA `(.L_x_128) ;  /* 0xffffff9c00787947 */ /* 0x000fea000383ffff */
.L_x_27:
[----:B-1----:R-:W-:-:S07]  /*7c50*/  MOV R0, UR33 ;  /* 0x0000002100007c02 */ /* 0x002fce0008000f00 */
.L_x_129:
[----:B-1----:R1:W2:Y:S02]  /*7c60*/  SYNCS.PHASECHK.TRANS64.TRYWAIT P0, [R0+URZ+0x30], R3 ;  /* 0x00003003000075a7 */ /* 0x0022a400080011ff */
[----:B--2---:R-:W-:Y:S05]  /*7c70*/  @!P0 NANOSLEEP.SYNCS 0x989680 ;  /* 0x009896800000895d */ /* 0x004fea0003900000 */
[----:B------:R-:W2:Y:S02]  /*7c80*/  @!P0 SYNCS.PHASECHK.TRANS64 P0, [R0+URZ+0x30], R3 ;  /* 0x00003003000085a7 */ /* 0x000ea400080010ff */
[----:B--2---:R-:W-:Y:S05]  /*7c90*/  @!P0 BRA `(.L_x_129) ;  /* 0xfffffffc00f08947 */ /* 0x004fea000383ffff */
[----:B------:R-:W-:Y:S05]  /*7ca0*/  BRA `(.L_x_26) ;  /* 0xffffff9c00c47947 */ /* 0x000fea000383ffff */
.L_x_36:
[----:B-1----:R-:W-:-:S07]  /*7cb0*/  MOV R0, UR33 ;  /* 0x0000002100007c02 */ /* 0x002fce0008000f00 */
.L_x_130:
[----:B-1----:R1:W2:Y:S02]  /*7cc0*/  SYNCS.PHASECHK.TRANS64.TRYWAIT P0, [R0+URZ+0x30], R3 ;  /* 0x00003003000075a7 */ /* 0x0022a400080011ff */
[----:B--2---:R-:W-:Y:S05]  /*7cd0*/  @!P0 NANOSLEEP.SYNCS 0x989680 ;  /* 0x009896800000895d */ /* 0x004fea0003900000 */
[----:B------:R-:W2:Y:S02]  /*7ce0*/  @!P0 SYNCS.PHASECHK.TRANS64 P0, [R0+URZ+0x30], R3 ;  /* 0x00003003000085a7 */ /* 0x000ea400080010ff */
[----:B--2---:R-:W-:Y:S05]  /*7cf0*/  @!P0 BRA `(.L_x_130) ;  /* 0xfffffffc00f08947 */ /* 0x004fea000383ffff */
[----:B------:R-:W-:Y:S05]  /*7d00*/  BRA `(.L_x_35) ;  /* 0xffffffa000d47947 */ /* 0x000fea000383ffff */
.L_x_43:
[----:B-1----:R1:W4:Y:S02]  /*7d10*/  SYNCS.PHASECHK.TRANS64.TRYWAIT P0, [R3+URZ+0xa0], R0 ;  /* 0x0000a000030075a7 */ /* 0x00232400080011ff */
[----:B----4-:R-:W-:Y:S05]  /*7d20*/  @!P0 NANOSLEEP.SYNCS 0x989680 ;  /* 0x009896800000895d */ /* 0x010fea0003900000 */
[----:B------:R-:W4:Y:S02]  /*7d30*/  @!P0 SYNCS.PHASECHK.TRANS64 P0, [R3+URZ+0xa0], R0 ;  /* 0x0000a000030085a7 */ /* 0x000f2400080010ff */
[----:B----4-:R-:W-:Y:S05]  /*7d40*/  @!P0 BRA `(.L_x_43) ;  /* 0xfffffffc00f08947 */ /* 0x010fea000383ffff */
[----:B------:R-:W-:Y:S05]  /*7d50*/  BRA `(.L_x_131) ;  /* 0xffffffa400c47947 */ /* 0x000fea000383ffff */
.L_x_47:
[----:B------:R-:W-:-:S07]  /*7d60*/  MOV R0, UR4 ;  /* 0x0000000400007c02 */ /* 0x000fce0008000f00 */
.L_x_132:
[----:B-1----:R1:W2:Y:S02]  /*7d70*/  SYNCS.PHASECHK.TRANS64.TRYWAIT P0, [R0+URZ], R2 ;  /* 0x00000002000075a7 */ /* 0x0022a400080011ff */
[----:B--2---:R-:W-:Y:S05]  /*7d80*/  @!P0 NANOSLEEP.SYNCS 0x989680 ;  /* 0x009896800000895d */ /* 0x004fea0003900000 */
[----:B------:R-:W2:Y:S02]  /*7d90*/  @!P0 SYNCS.PHASECHK.TRANS64 P0, [R0+URZ], R2 ;  /* 0x00000002000085a7 */ /* 0x000ea400080010ff */
[----:B--2---:R-:W-:Y:S05]  /*7da0*/  @!P0 BRA `(.L_x_132) ;  /* 0xfffffffc00f08947 */ /* 0x004fea000383ffff */
[----:B------:R-:W-:Y:S05]  /*7db0*/  BRA `(.L_x_133) ;  /* 0xffffffac00707947 */ /* 0x000fea000383ffff */
.L_x_48:
[----:B------:R-:W-:-:S07]  /*7dc0*/  MOV R0, UR5 ;  /* 0x0000000500007c02 */ /* 0x000fce0008000f00 */
.L_x_134:
[----:B-1----:R1:W2:Y:S02]  /*7dd0*/  SYNCS.PHASECHK.TRANS64.TRYWAIT P0, [R0+URZ], R3 ;  /* 0x00000003000075a7 */ /* 0x0022a400080011ff */
[----:B--2---:R-:W-:Y:S05]  /*7de0*/  @!P0 NANOSLEEP.SYNCS 0x989680 ;  /* 0x009896800000895d */ /* 0x004fea0003900000 */
[----:B------:R-:W2:Y:S02]  /*7df0*/  @!P0 SYNCS.PHASECHK.TRANS64 P0, [R0+URZ], R3 ;  /* 0x00000003000085a7 */ /* 0x000ea400080010ff */
[----:B--2---:R-:W-:Y:S05]  /*7e00*/  @!P0 BRA `(.L_x_134) ;  /* 0xfffffffc00f08947 */ /* 0x004fea000383ffff */
[----:B------:R-:W-:Y:S05]  /*7e10*/  BRA `(.L_x_135) ;  /* 0xffffffac007c7947 */ /* 0x000fea000383ffff */
.L_x_49:
[----:B------:R-:W-:-:S07]  /*7e20*/  MOV R0, UR5 ;  /* 0x0000000500007c02 */ /* 0x000fce0008000f00 */
.L_x_136:
[----:B-1----:R1:W2:Y:S02]  /*7e30*/  SYNCS.PHASECHK.TRANS64.TRYWAIT P0, [R0+URZ], R3 ;  /* 0x00000003000075a7 */ /* 0x0022a400080011ff */
[----:B--2---:R-:W-:Y:S05]  /*7e40*/  @!P0 NANOSLEEP.SYNCS 0x989680 ;  /* 0x009896800000895d */ /* 0x004fea0003900000 */
[----:B------:R-:W2:Y:S02]  /*7e50*/  @!P0 SYNCS.PHASECHK.TRANS64 P0, [R0+URZ], R3 ;  /* 0x00000003000085a7 */ /* 0x000ea400080010ff */
[----:B--2---:R-:W-:Y:S05]  /*7e60*/  @!P0 BRA `(.L_x_136) ;  /* 0xfffffffc00f08947 */ /* 0x004fea000383ffff */
[----:B------:R-:W-:Y:S05]  /*7e70*/  BRA `(.L_x_137) ;  /* 0xffffffac00887947 */ /* 0x000fea000383ffff */
.L_x_50:
[----:B------:R-:W-:-:S07]  /*7e80*/  MOV R0, UR5 ;  /* 0x0000000500007c02 */ /* 0x000fce0008000f00 */
.L_x_138:
[----:B-1----:R1:W2:Y:S02]  /*7e90*/  SYNCS.PHASECHK.TRANS64.TRYWAIT P0, [R0+URZ], R3 ;  /* 0x00000003000075a7 */ /* 0x0022a400080011ff */
[----:B--2---:R-:W-:Y:S05]  /*7ea0*/  @!P0 NANOSLEEP.SYNCS 0x989680 ;  /* 0x009896800000895d */ /* 0x004fea0003900000 */
[----:B------:R-:W2:Y:S02]  /*7eb0*/  @!P0 SYNCS.PHASECHK.TRANS64 P0, [R0+URZ], R3 ;  /* 0x00000003000085a7 */ /* 0x000ea400080010ff */
[----:B--2---:R-:W-:Y:S05]  /*7ec0*/  @!P0 BRA `(.L_x_138) ;  /* 0xfffffffc00f08947 */ /* 0x004fea000383ffff */
[----:B------:R-:W-:Y:S05]  /*7ed0*/  BRA `(.L_x_139) ;  /* 0xffffffac00947947 */ /* 0x000fea000383ffff */
.L_x_51:
[----:B------:R-:W-:-:S07]  /*7ee0*/  MOV R0, UR5 ;  /* 0x0000000500007c02 */ /* 0x000fce0008000f00 */
.L_x_140:
[----:B-1----:R1:W2:Y:S02]  /*7ef0*/  SYNCS.PHASECHK.TRANS64.TRYWAIT P0, [R0+URZ], R3 ;  /* 0x00000003000075a7 */ /* 0x0022a400080011ff */
[----:B--2---:R-:W-:Y:S05]  /*7f00*/  @!P0 NANOSLEEP.SYNCS 0x989680 ;  /* 0x009896800000895d */ /* 0x004fea0003900000 */
[----:B------:R-:W2:Y:S02]  /*7f10*/  @!P0 SYNCS.PHASECHK.TRANS64 P0, [R0+URZ], R3 ;  /* 0x00000003000085a7 */ /* 0x000ea400080010ff */
[----:B--2---:R-:W-:Y:S05]  /*7f20*/  @!P0 BRA `(.L_x_140) ;  /* 0xfffffffc00f08947 */ /* 0x004fea000383ffff */
[----:B------:R-:W-:Y:S05]  /*7f30*/  BRA `(.L_x_141) ;  /* 0xffffffac00a07947 */ /* 0x000fea000383ffff */
.L_x_54:
[----:B--2---:R2:W3:Y:S02]  /*7f40*/  SYNCS.PHASECHK.TRANS64.TRYWAIT P0, [R2+URZ+0x100], R4 ;  /* 0x00010004020075a7 */ /* 0x0044e400080011ff */
[----:B---3--:R-:W-:Y:S05]  /*7f50*/  @!P0 NANOSLEEP.SYNCS 0x989680 ;  /* 0x009896800000895d */ /* 0x008fea0003900000 */
[----:B------:R-:W3:Y:S02]  /*7f60*/  @!P0 SYNCS.PHASECHK.TRANS64 P0, [R2+URZ+0x100], R4 ;  /* 0x00010004020085a7 */ /* 0x000ee400080010ff */
[----:B---3--:R-:W-:Y:S05]  /*7f70*/  @!P0 BRA `(.L_x_54) ;  /* 0xfffffffc00f08947 */ /* 0x008fea000383ffff */
[----:B------:R-:W-:Y:S05]  /*7f80*/  BRA `(.L_x_142) ;  /* 0xffffffac00fc7947 */ /* 0x000fea000383ffff */
.L_x_55:
[----:B------:R-:W-:-:S07]  /*7f90*/  MOV R2, UR4 ;  /* 0x0000000400027c02 */ /* 0x000fce0008000f00 */
.L_x_143:
[----:B--2---:R2:W3:Y:S02]  /*7fa0*/  SYNCS.PHASECHK.TRANS64.TRYWAIT P0, [R2+URZ+0xb0], R5 ;  /* 0x0000b005020075a7 */ /* 0x0044e400080011ff */
[----:B---3--:R-:W-:Y:S05]  /*7fb0*/  @!P0 NANOSLEEP.SYNCS 0x989680 ;  /* 0x009896800000895d */ /* 0x008fea0003900000 */
[----:B------:R-:W3:Y:S02]  /*7fc0*/  @!P0 SYNCS.PHASECHK.TRANS64 P0, [R2+URZ+0xb0], R5 ;  /* 0x0000b005020085a7 */ /* 0x000ee400080010ff */
[----:B---3--:R-:W-:Y:S05]  /*7fd0*/  @!P0 BRA `(.L_x_143) ;  /* 0xfffffffc00f08947 */ /* 0x008fea000383ffff */
[----:B------:R-:W-:Y:S05]  /*7fe0*/  BRA `(.L_x_144) ;  /* 0xffffffb0000c7947 */ /* 0x000fea000383ffff */
.L_x_56:
[----:B--2---:R2:W3:Y:S02]  /*7ff0*/  SYNCS.PHASECHK.TRANS64.TRYWAIT P1, [R2+URZ+0xa0], R4 ;  /* 0x0000a004020075a7 */ /* 0x0044e400080211ff */
[----:B---3--:R-:W-:Y:S05]  /*8000*/  @!P1 NANOSLEEP.SYNCS 0x989680 ;  /* 0x009896800000995d */ /* 0x008fea0003900000 */
[----:B------:R-:W3:Y:S02]  /*8010*/  @!P1 SYNCS.PHASECHK.TRANS64 P1, [R2+URZ+0xa0], R4 ;  /* 0x0000a004020095a7 */ /* 0x000ee400080210ff */
[----:B---3--:R-:W-:Y:S05]  /*8020*/  @!P1 BRA `(.L_x_56) ;  /* 0xfffffffc00f09947 */ /* 0x008fea000383ffff */
[----:B------:R-:W-:Y:S05]  /*8030*/  BRA `(.L_x_145) ;  /* 0xffffffb0003c7947 */ /* 0x000fea000383ffff */
.L_x_59:
[----:B------:R-:W-:-:S07]  /*8040*/  MOV R0, UR4 ;  /* 0x0000000400007c02 */ /* 0x000fce0008000f00 */
.L_x_146:
[----:B--2---:R2:W3:Y:S02]  /*8050*/  SYNCS.PHASECHK.TRANS64.TRYWAIT P0, [R0+URZ+0xb0], R2 ;  /* 0x0000b002000075a7 */ /* 0x0044e400080011ff */
[----:B---3--:R-:W-:Y:S05]  /*8060*/  @!P0 NANOSLEEP.SYNCS 0x989680 ;  /* 0x009896800000895d */ /* 0x008fea0003900000 */
[----:B------:R-:W3:Y:S02]  /*8070*/  @!P0 SYNCS.PHASECHK.TRANS64 P0, [R0+URZ+0xb0], R2 ;  /* 0x0000b002000085a7 */ /* 0x000ee400080010ff */
[----:B---3--:R-:W-:Y:S05]  /*8080*/  @!P0 BRA `(.L_x_146) ;  /* 0xfffffffc00f08947 */ /* 0x008fea000383ffff */
[----:B------:R-:W-:Y:S05]  /*8090*/  BRA `(.L_x_58) ;  /* 0xffffffb000907947 */ /* 0x000fea000383ffff */
.L_x_66:
[----:B-1----:R1:W2:Y:S02]  /*80a0*/  SYNCS.PHASECHK.TRANS64.TRYWAIT P1, [R0+URZ+0xa0], R2 ;  /* 0x0000a002000075a7 */ /* 0x0022a400080211ff */
[----:B--2---:R-:W-:Y:S05]  /*80b0*/  @!P1 NANOSLEEP.SYNCS 0x989680 ;  /* 0x009896800000995d */ /* 0x004fea0003900000 */
[----:B------:R-:W2:Y:S02]  /*80c0*/  @!P1 SYNCS.PHASECHK.TRANS64 P1, [R0+URZ+0xa0], R2 ;  /* 0x0000a002000095a7 */ /* 0x000ea400080210ff */
[----:B--2---:R-:W-:Y:S05]  /*80d0*/  @!P1 BRA `(.L_x_66) ;  /* 0xfffffffc00f09947 */ /* 0x004fea000383ffff */
[----:B------:R-:W-:Y:S05]  /*80e0*/  BRA `(.L_x_147) ;  /* 0xffffffb800247947 */ /* 0x000fea000383ffff */
.L_x_67:
[----:B------:R-:W-:-:S07]  /*80f0*/  MOV R2, UR46 ;  /* 0x0000002e00027c02 */ /* 0x000fce0008000f00 */
.L_x_148:
[----:B-1----:R1:W2:Y:S02]  /*8100*/  SYNCS.PHASECHK.TRANS64.TRYWAIT P0, [R2+URZ+0xe0], R0 ;  /* 0x0000e000020075a7 */ /* 0x0022a400080011ff */
[----:B--2---:R-:W-:Y:S05]  /*8110*/  @!P0 NANOSLEEP.SYNCS 0x989680 ;  /* 0x009896800000895d */ /* 0x004fea0003900000 */
[----:B------:R-:W2:Y:S02]  /*8120*/  @!P0 SYNCS.PHASECHK.TRANS64 P0, [R2+URZ+0xe0], R0 ;  /* 0x0000e000020085a7 */ /* 0x000ea400080010ff */
[----:B--2---:R-:W-:Y:S05]  /*8130*/  @!P0 BRA `(.L_x_148) ;  /* 0xfffffffc00f08947 */ /* 0x004fea000383ffff */
[----:B------:R-:W-:Y:S05]  /*8140*/  BRA `(.L_x_149) ;  /* 0xffffffb800747947 */ /* 0x000fea000383ffff */
.L_x_70:
[----:B------:R-:W-:Y:S07]  /*8150*/  MOV R0, UR7 ;  /* 0x0000000700007c02 */ /* 0x000fee0008000f00 */
.L_x_150:
[----:B-1----:R1:W2:Y:S02]  /*8160*/  SYNCS.PHASECHK.TRANS64.TRYWAIT P0, [R0+URZ], R2 ;  /* 0x00000002000075a7 */ /* 0x0022a400080011ff */
[----:B--2---:R-:W-:Y:S05]  /*8170*/  @!P0 NANOSLEEP.SYNCS 0x989680 ;  /* 0x009896800000895d */ /* 0x004fea0003900000 */
[----:B------:R-:W2:Y:S02]  /*8180*/  @!P0 SYNCS.PHASECHK.TRANS64 P0, [R0+URZ], R2 ;  /* 0x00000002000085a7 */ /* 0x000ea400080010ff */
[----:B--2---:R-:W-:Y:S05]  /*8190*/  @!P0 BRA `(.L_x_150) ;  /* 0xfffffffc00f08947 */ /* 0x004fea000383ffff */
[----:B------:R-:W-:Y:S05]  /*81a0*/  BRA `(.L_x_69) ;  /* 0xffffffb800907947 */ /* 0x000fea000383ffff */
.L_x_73:
[----:B------:R-:W-:-:S07]  /*81b0*/  MOV R0, UR4 ;  /* 0x0000000400007c02 */ /* 0x000fce0008000f00 */
.L_x_151:
[----:B--2---:R2:W4:Y:S02]  /*81c0*/  SYNCS.PHASECHK.TRANS64.TRYWAIT P0, [R0+URZ], R2 ;  /* 0x00000002000075a7 */ /* 0x00452400080011ff */
[----:B----4-:R-:W-:Y:S05]  /*81d0*/  @!P0 NANOSLEEP.SYNCS 0x989680 ;  /* 0x009896800000895d */ /* 0x010fea0003900000 */
[----:B------:R-:W4:Y:S02]  /*81e0*/  @!P0 SYNCS.PHASECHK.TRANS64 P0, [R0+URZ], R2 ;  /* 0x00000002000085a7 */ /* 0x000f2400080010ff */
[----:B----4-:R-:W-:Y:S05]  /*81f0*/  @!P0 BRA `(.L_x_151) ;  /* 0xfffffffc00f08947 */ /* 0x010fea000383ffff */
[----:B------:R-:W-:Y:S05]  /*8200*/  BRA `(.L_x_152) ;  /* 0xffffffbc00bc7947 */ /* 0x000fea000383ffff */
.L_x_74:
[----:B------:R-:W-:-:S07]  /*8210*/  MOV R0, UR5 ;  /* 0x0000000500007c02 */ /* 0x000fce0008000f00 */
.L_x_153:
[----:B-1----:R1:W2:Y:S02]  /*8220*/  SYNCS.PHASECHK.TRANS64.TRYWAIT P0, [R0+URZ], R3 ;  /* 0x00000003000075a7 */ /* 0x0022a400080011ff */
[----:B--2---:R-:W-:Y:S05]  /*8230*/  @!P0 NANOSLEEP.SYNCS 0x989680 ;  /* 0x009896800000895d */ /* 0x004fea0003900000 */
[----:B------:R-:W2:Y:S02]  /*8240*/  @!P0 SYNCS.PHASECHK.TRANS64 P0, [R0+URZ], R3 ;  /* 0x00000003000085a7 */ /* 0x000ea400080010ff */
[----:B--2---:R-:W-:Y:S05]  /*8250*/  @!P0 BRA `(.L_x_153) ;  /* 0xfffffffc00f08947 */ /* 0x004fea000383ffff */
[----:B------:R-:W-:Y:S05]  /*8260*/  BRA `(.L_x_154) ;  /* 0xffffffbc00c87947 */ /* 0x000fea000383ffff */
.L_x_75:
[----:B------:R-:W-:-:S07]  /*8270*/  MOV R0, UR5 ;  /* 0x0000000500007c02 */ /* 0x000fce0008000f00 */
.L_x_155:
[----:B-1----:R1:W2:Y:S02]  /*8280*/  SYNCS.PHASECHK.TRANS64.TRYWAIT P0, [R0+URZ], R3 ;  /* 0x00000003000075a7 */ /* 0x0022a400080011ff */
[----:B--2---:R-:W-:Y:S05]  /*8290*/  @!P0 NANOSLEEP.SYNCS 0x989680 ;  /* 0x009896800000895d */ /* 0x004fea0003900000 */
[----:B------:R-:W2:Y:S02]  /*82a0*/  @!P0 SYNCS.PHASECHK.TRANS64 P0, [R0+URZ], R3 ;  /* 0x00000003000085a7 */ /* 0x000ea400080010ff */
[----:B--2---:R-:W-:Y:S05]  /*82b0*/  @!P0 BRA `(.L_x_155) ;  /* 0xfffffffc00f08947 */ /* 0x004fea000383ffff */
[----:B------:R-:W-:Y:S05]  /*82c0*/  BRA `(.L_x_156) ;  /* 0xffffffbc00d47947 */ /* 0x000fea000383ffff */
.L_x_76:
[----:B-1----:R-:W-:-:S07]  /*82d0*/  MOV R0, UR4 ;  /* 0x0000000400007c02 */ /* 0x002fce0008000f00 */
.L_x_157:
[----:B-1----:R1:W2:Y:S02]  /*82e0*/  SYNCS.PHASECHK.TRANS64.TRYWAIT P0, [R0+URZ], R2 ;  /* 0x00000002000075a7 */ /* 0x0022a400080011ff */
[----:B--2---:R-:W-:Y:S05]  /*82f0*/  @!P0 NANOSLEEP.SYNCS 0x989680 ;  /* 0x009896800000895d */ /* 0x004fea0003900000 */
[----:B------:R-:W2:Y:S02]  /*8300*/  @!P0 SYNCS.PHASECHK.TRANS64 P0, [R0+URZ], R2 ;  /* 0x00000002000085a7 */ /* 0x000ea400080010ff */
[----:B--2---:R-:W-:Y:S05]  /*8310*/  @!P0 BRA `(.L_x_157) ;  /* 0xfffffffc00f08947 */ /* 0x004fea000383ffff */
[----:B------:R-:W-:Y:S05]  /*8320*/  BRA `(.L_x_158) ;  /* 0xffffffbc00e07947 */ /* 0x000fea000383ffff */
.L_x_81:
[----:B---3--:R3:W4:Y:S02]  /*8330*/  SYNCS.PHASECHK.TRANS64.TRYWAIT P0, [R12+URZ+0xa0], R0 ;  /* 0x0000a0000c0075a7 */ /* 0x00872400080011ff */
[----:B----4-:R-:W-:Y:S05]  /*8340*/  @!P0 NANOSLEEP.SYNCS 0x989680 ;  /* 0x009896800000895d */ /* 0x010fea0003900000 */
[----:B------:R-:W4:Y:S02]  /*8350*/  @!P0 SYNCS.PHASECHK.TRANS64 P0, [R12+URZ+0xa0], R0 ;  /* 0x0000a0000c0085a7 */ /* 0x000f2400080010ff */
[----:B----4-:R-:W-:Y:S05]  /*8360*/  @!P0 BRA `(.L_x_81) ;  /* 0xfffffffc00f08947 */ /* 0x010fea000383ffff */
[----:B------:R-:W-:Y:S05]  /*8370*/  BRA `(.L_x_159) ;  /* 0xffffffc000f07947 */ /* 0x000fea000383ffff */
.L_x_84:
[----:B-1----:R-:W-:Y:S07]  /*8380*/  MOV R0, UR24 ;  /* 0x0000001800007c02 */ /* 0x002fee0008000f00 */
.L_x_160:
[----:B-1----:R1:W3:Y:S02]  /*8390*/  SYNCS.PHASECHK.TRANS64.TRYWAIT P2, [R0+URZ+0x98], R6 ;  /* 0x00009806000075a7 */ /* 0x0022e400080411ff */
[----:B---3--:R-:W-:Y:S05]  /*83a0*/  @!P2 NANOSLEEP.SYNCS 0x989680 ;  /* 0x009896800000a95d */ /* 0x008fea0003900000 */
[----:B------:R-:W3:Y:S02]  /*83b0*/  @!P2 SYNCS.PHASECHK.TRANS64 P2, [R0+URZ+0x98], R6 ;  /* 0x000098060000a5a7 */ /* 0x000ee400080410ff */
[----:B---3--:R-:W-:Y:S05]  /*83c0*/  @!P2 BRA `(.L_x_160) ;  /* 0xfffffffc00f0a947 */ /* 0x008fea000383ffff */
[----:B------:R-:W-:Y:S05]  /*83d0*/  BRA `(.L_x_83) ;  /* 0xffffffc800547947 */ /* 0x000fea000383ffff */
.L_x_87:
[----:B------:R-:W-:Y:S07]  /*83e0*/  MOV R0, UR4 ;  /* 0x0000000400007c02 */ /* 0x000fee0008000f00 */
.L_x_161:
[----:B-1----:R1:W3:Y:S02]  /*83f0*/  SYNCS.PHASECHK.TRANS64.TRYWAIT P0, [R0+URZ+0x78], R9 ;  /* 0x00007809000075a7 */ /* 0x0022e400080011ff */
[----:B---3--:R-:W-:Y:S05]  /*8400*/  @!P0 NANOSLEEP.SYNCS 0x989680 ;  /* 0x009896800000895d */ /* 0x008fea0003900000 */
[----:B------:R-:W3:Y:S02]  /*8410*/  @!P0 SYNCS.PHASECHK.TRANS64 P0, [R0+URZ+0x78], R9 ;  /* 0x00007809000085a7 */ /* 0x000ee400080010ff */
[----:B---3--:R-:W-:Y:S05]  /*8420*/  @!P0 BRA `(.L_x_161) ;  /* 0xfffffffc00f08947 */ /* 0x008fea000383ffff */
[----:B------:R-:W-:Y:S05]  /*8430*/  BRA `(.L_x_162) ;  /* 0xffffffc800b47947 */ /* 0x000fea000383ffff */
.L_x_88:
[----:B------:R-:W-:Y:S07]  /*8440*/  MOV R6, UR5 ;  /* 0x0000000500067c02 */ /* 0x000fee0008000f00 */
.L_x_163:
[----:B-1----:R1:W3:Y:S02]  /*8450*/  SYNCS.PHASECHK.TRANS64.TRYWAIT P0, [R6+URZ+0x78], R0 ;  /* 0x00007800060075a7 */ /* 0x0022e400080011ff */
[----:B---3--:R-:W-:Y:S05]  /*8460*/  @!P0 NANOSLEEP.SYNCS 0x989680 ;  /* 0x009896800000895d */ /* 0x008fea0003900000 */
[----:B------:R-:W3:Y:S02]  /*8470*/  @!P0 SYNCS.PHASECHK.TRANS64 P0, [R6+URZ+0x78], R0 ;  /* 0x00007800060085a7 */ /* 0x000ee400080010ff */
[----:B---3--:R-:W-:Y:S05]  /*8480*/  @!P0 BRA `(.L_x_163) ;  /* 0xfffffffc00f08947 */ /* 0x008fea000383ffff */
[----:B------:R-:W-:Y:S05]  /*8490*/  BRA `(.L_x_164) ;  /* 0xffffffcc00107947 */ /* 0x000fea000383ffff */
.L_x_90:
[----:B------:R-:W-:-:S07]  /*84a0*/  MOV R0, UR4 ;  /* 0x0000000400007c02 */ /* 0x000fce0008000f00 */
.L_x_165:
[----:B-1----:R1:W4:Y:S02]  /*84b0*/  SYNCS.PHASECHK.TRANS64.TRYWAIT P0, [R0+URZ], R2 ;  /* 0x00000002000075a7 */ /* 0x00232400080011ff */
[----:B----4-:R-:W-:Y:S05]  /*84c0*/  @!P0 NANOSLEEP.SYNCS 0x989680 ;  /* 0x009896800000895d */ /* 0x010fea0003900000 */
[----:B------:R-:W4:Y:S02]  /*84d0*/  @!P0 SYNCS.PHASECHK.TRANS64 P0, [R0+URZ], R2 ;  /* 0x00000002000085a7 */ /* 0x000f2400080010ff */
[----:B----4-:R-:W-:Y:S05]  /*84e0*/  @!P0 BRA `(.L_x_165) ;  /* 0xfffffffc00f08947 */ /* 0x010fea000383ffff */
[----:B------:R-:W-:Y:S05]  /*84f0*/  BRA `(.L_x_166) ;  /* 0xffffffcc00a07947 */ /* 0x000fea000383ffff */
.L_x_91:
[----:B------:R-:W-:-:S07]  /*8500*/  MOV R0, UR5 ;  /* 0x0000000500007c02 */ /* 0x000fce0008000f00 */
.L_x_167:
[----:B-1----:R1:W4:Y:S02]  /*8510*/  SYNCS.PHASECHK.TRANS64.TRYWAIT P0, [R0+URZ], R2 ;  /* 0x00000002000075a7 */ /* 0x00232400080011ff */
[----:B----4-:R-:W-:Y:S05]  /*8520*/  @!P0 NANOSLEEP.SYNCS 0x989680 ;  /* 0x009896800000895d */ /* 0x010fea0003900000 */
[----:B------:R-:W4:Y:S02]  /*8530*/  @!P0 SYNCS.PHASECHK.TRANS64 P0, [R0+URZ], R2 ;  /* 0x00000002000085a7 */ /* 0x000f2400080010ff */
[----:B----4-:R-:W-:Y:S05]  /*8540*/  @!P0 BRA `(.L_x_167) ;  /* 0xfffffffc00f08947 */ /* 0x010fea000383ffff */
[----:B------:R-:W-:Y:S05]  /*8550*/  BRA `(.L_x_168) ;  /* 0xffffffcc00ac7947 */ /* 0x000fea000383ffff */
.L_x_93:
[----:B-1----:R1:W2:Y:S02]  /*8560*/  SYNCS.PHASECHK.TRANS64.TRYWAIT P0, [R0+URZ+0xa0], R2 ;  /* 0x0000a002000075a7 */ /* 0x0022a400080011ff */
[----:B--2---:R-:W-:Y:S05]  /*8570*/  @!P0 NANOSLEEP.SYNCS 0x989680 ;  /* 0x009896800000895d */ /* 0x004fea0003900000 */
[----:B------:R-:W2:Y:S02]  /*8580*/  @!P0 SYNCS.PHASECHK.TRANS64 P0, [R0+URZ+0xa0], R2 ;  /* 0x0000a002000085a7 */ /* 0x000ea400080010ff */
[----:B--2---:R-:W-:Y:S05]  /*8590*/  @!P0 BRA `(.L_x_93) ;  /* 0xfffffffc00f08947 */ /* 0x004fea000383ffff */
[----:B------:R-:W-:Y:S05]  /*85a0*/  BRA `(.L_x_169) ;  /* 0xffffffd000987947 */ /* 0x000fea000383ffff */
.L_x_103:
[----:B-1----:R1:W3:Y:S02]  /*85b0*/  SYNCS.PHASECHK.TRANS64.TRYWAIT P1, [R2+URZ+0x60], R4 ;  /* 0x00006004020075a7 */ /* 0x0022e400080211ff */
[----:B---3--:R-:W-:Y:S05]  /*85c0*/  @!P1 NANOSLEEP.SYNCS 0x989680 ;  /* 0x009896800000995d */ /* 0x008fea0003900000 */
[----:B------:R-:W3:Y:S02]  /*85d0*/  @!P1 SYNCS.PHASECHK.TRANS64 P1, [R2+URZ+0x60], R4 ;  /* 0x00006004020095a7 */ /* 0x000ee400080210ff */
[----:B---3--:R-:W-:Y:S05]  /*85e0*/  @!P1 BRA `(.L_x_103) ;  /* 0xfffffffc00f09947 */ /* 0x008fea000383ffff */
[----:B------:R-:W-:Y:S05]  /*85f0*/  BRA `(.L_x_102) ;  /* 0xffffffe000087947 */ /* 0x000fea000383ffff */
.L_x_105:
[----:B-1----:R1:W2:Y:S02]  /*8600*/  SYNCS.PHASECHK.TRANS64.TRYWAIT P0, [R27+URZ+0xc0], R3 ;  /* 0x0000c0031b0075a7 */ /* 0x0022a400080011ff */
[----:B--2---:R-:W-:Y:S05]  /*8610*/  @!P0 NANOSLEEP.SYNCS 0x989680 ;  /* 0x009896800000895d */ /* 0x004fea0003900000 */
[----:B------:R-:W2:Y:S02]  /*8620*/  @!P0 SYNCS.PHASECHK.TRANS64 P0, [R27+URZ+0xc0], R3 ;  /* 0x0000c0031b0085a7 */ /* 0x000ea400080010ff */
[----:B--2---:R-:W-:Y:S05]  /*8630*/  @!P0 BRA `(.L_x_105) ;  /* 0xfffffffc00f08947 */ /* 0x004fea000383ffff */
[----:B------:R-:W-:Y:S05]  /*8640*/  BRA `(.L_x_104) ;  /* 0xffffffe000587947 */ /* 0x000fea000383ffff */
.L_x_116:
[----:B-1----:R1:W2:Y:S02]  /*8650*/  SYNCS.PHASECHK.TRANS64.TRYWAIT P0, [R2+URZ+0x60], R63 ;  /* 0x0000603f020075a7 */ /* 0x0022a400080011ff */
[----:B--2---:R-:W-:Y:S05]  /*8660*/  @!P0 NANOSLEEP.SYNCS 0x989680 ;  /* 0x009896800000895d */ /* 0x004fea0003900000 */
[----:B------:R-:W2:Y:S02]  /*8670*/  @!P0 SYNCS.PHASECHK.TRANS64 P0, [R2+URZ+0x60], R63 ;  /* 0x0000603f020085a7 */ /* 0x000ea400080010ff */
[----:B--2---:R-:W-:Y:S05]  /*8680*/  @!P0 BRA `(.L_x_116) ;  /* 0xfffffffc00f08947 */ /* 0x004fea000383ffff */
[----:B------:R-:W-:Y:S05]  /*8690*/  BRA `(.L_x_115) ;  /* 0xffffffe8006c7947 */ /* 0x000fea000383ffff */
        .weak           $__internal_0_$__cuda_sm10x_tcgen05_guardrail_trap_col_being_dealloced_not_returned_by_alloc
        .type           $__internal_0_$__cuda_sm10x_tcgen05_guardrail_trap_col_being_dealloced_not_returned_by_alloc,@function
        .size           $__internal_0_$__cuda_sm10x_tcgen05_guardrail_trap_col_being_dealloced_not_returned_by_alloc,($__internal_1_$__cuda_sm10x_tcgen05_guardrail_trap_phase_invalid_during_alloc - $__internal_0_$__cuda_sm10x_tcgen05_guardrail_trap_col_being_dealloced_not_returned_by_alloc)
$__internal_0_$__cuda_sm10x_tcgen05_guardrail_trap_col_being_dealloced_not_returned_by_alloc:
[----:B------:R-:W-:Y:S05]  /*86a0*/  BPT.TRAP 0x1 ;  /* 0x000000040000795c */ /* 0x000fea0000300000 */
[----:B------:R-:W-:-:S04]  /*86b0*/  HFMA2 R3, -RZ, RZ, 0, 0 ;  /* 0x00000000ff037431 */ /* 0x000fc800000001ff */
[----:B------:R-:W-:Y:S05]  /*86c0*/  RET.REL.NODEC R2 `(_ZN7cutlass13device_kernelINS_4gemm6kernel13GemmUniversalIN4cute5tupleIJiiiiEEENS1_10collective13CollectiveMmaINS1_35MainloopSm100TmaUmmaWarpSpecializedILi6ELi2ELi4ENS5_IJNS4_1CILi2EEESB_NSA_ILi1EEEEEEEENS5_IJNSA_ILi64EEESF_NSA_ILi128EEEEEENS_6half_tENS5_IJlSC_lEEESI_SJ_NS4_8TiledMMAINS4_8MMA_AtomIJNS4_20SM100_MMA_F16BF16_SSISI_SI_fLi64ELi64ELNS4_4UMMA5MajorE0ELSO_0ELNSN_7ScaleInE0ELSP_0EEEEEENS4_6LayoutINS5_IJSC_SC_SC_EEENS5_IJNSA_ILi0EEESU_SU_EEEEENS5_IJNS4_10UnderscoreESX_SX_EEEEENS4_23SM90_TMA_LOAD_MULTICASTENS4_14ComposedLayoutINS4_7SwizzleILi3ELi4ELi3EEENS4_18smem_ptr_flag_bitsILi16EEENSS_INS5_IJNSA_ILi8EEESF_EEENS5_IJSF_SC_EEEEEEEvNS4_8identityES10_S1A_vS1B_EENS_8epilogue10collective18CollectiveEpilogueINS1D_23Sm100TmaWarpSpecializedILi3ELi2ELi16ELb1ELb0EEEJSH_NS5_IJNSS_ISF_SC_EENSS_INSA_ILi32EEESC_EEEEESI_SJ_SI_SJ_NS1D_6fusion15FusionCallbacksIS1H_NS1M_17LinearCombinationISI_fSI_fLNS_15FloatRoundStyleE2EEESH_S1L_JEEENS4_5SM1004TMEM4LOAD26SM100_TMEM_LOAD_16dp256b4xENS4_13SM90_TMA_LOADENS11_INS12_ILi2ELi4ELi3EEES15_NSS_INS5_IJS16_S1J_EEENS5_IJS1J_SC_EEEEEEENS4_17SM75_U32x4_LDSM_NENS4_14SM90_TMA_STOREES21_NS4_17SM90_U32x4_STSM_NENS4_39AutoVectorizingCopyWithAssumedAlignmentILi128EEEEEEvvEEEEvNT_6ParamsE) ;  /* 0xffffff78024c7950 */ /* 0x000fea0003c3ffff */
        .weak           $__internal_1_$__cuda_sm10x_tcgen05_guardrail_trap_phase_invalid_during_alloc
        .type           $__internal_1_$__cuda_sm10x_tcgen05_guardrail_trap_phase_invalid_during_alloc,@function
        .size           $__internal_1_$__cuda_sm10x_tcgen05_guardrail_trap_phase_invalid_during_alloc,($__internal_2_$__cuda_sm10x_tcgen05_guardrail_trap_unallocated_columns_being_dealloced - $__internal_1_$__cuda_sm10x_tcgen05_guardrail_trap_phase_invalid_during_alloc)
$__internal_1_$__cuda_sm10x_tcgen05_guardrail_trap_phase_invalid_during_alloc:
[----:B------:R-:W-:Y:S05]  /*86d0*/  BPT.TRAP 0x1 ;  /* 0x000000040000795c */ /* 0x000fea0000300000 */
[----:B------:R-:W-:-:S04]  /*86e0*/  MOV R5, 0x0 ;  /* 0x0000000000057802 */ /* 0x000fc80000000f00 */
[----:B------:R-:W-:Y:S05]  /*86f0*/  RET.REL.NODEC R4 `(_ZN7cutlass13device_kernelINS_4gemm6kernel13GemmUniversalIN4cute5tupleIJiiiiEEENS1_10collective13CollectiveMmaINS1_35MainloopSm100TmaUmmaWarpSpecializedILi6ELi2ELi4ENS5_IJNS4_1CILi2EEESB_NSA_ILi1EEEEEEEENS5_IJNSA_ILi64EEESF_NSA_ILi128EEEEEENS_6half_tENS5_IJlSC_lEEESI_SJ_NS4_8TiledMMAINS4_8MMA_AtomIJNS4_20SM100_MMA_F16BF16_SSISI_SI_fLi64ELi64ELNS4_4UMMA5MajorE0ELSO_0ELNSN_7ScaleInE0ELSP_0EEEEEENS4_6LayoutINS5_IJSC_SC_SC_EEENS5_IJNSA_ILi0EEESU_SU_EEEEENS5_IJNS4_10UnderscoreESX_SX_EEEEENS4_23SM90_TMA_LOAD_MULTICASTENS4_14ComposedLayoutINS4_7SwizzleILi3ELi4ELi3EEENS4_18smem_ptr_flag_bitsILi16EEENSS_INS5_IJNSA_ILi8EEESF_EEENS5_IJSF_SC_EEEEEEEvNS4_8identityES10_S1A_vS1B_EENS_8epilogue10collective18CollectiveEpilogueINS1D_23Sm100TmaWarpSpecializedILi3ELi2ELi16ELb1ELb0EEEJSH_NS5_IJNSS_ISF_SC_EENSS_INSA_ILi32EEESC_EEEEESI_SJ_SI_SJ_NS1D_6fusion15FusionCallbacksIS1H_NS1M_17LinearCombinationISI_fSI_fLNS_15FloatRoundStyleE2EEESH_S1L_JEEENS4_5SM1004TMEM4LOAD26SM100_TMEM_LOAD_16dp256b4xENS4_13SM90_TMA_LOADENS11_INS12_ILi2ELi4ELi3EEES15_NSS_INS5_IJS16_S1J_EEENS5_IJS1J_SC_EEEEEEENS4_17SM75_U32x4_LDSM_NENS4_14SM90_TMA_STOREES21_NS4_17SM90_U32x4_STSM_NENS4_39AutoVectorizingCopyWithAssumedAlignmentILi128EEEEEEvvEEEEvNT_6ParamsE) ;  /* 0xffffff7804407950 */ /* 0x000fea0003c3ffff */
        .weak           $__internal_2_$__cuda_sm10x_tcgen05_guardrail_trap_unallocated_columns_being_dealloced
        .type           $__internal_2_$__cuda_sm10x_tcgen05_guardrail_trap_unallocated_columns_being_dealloced,@function
        .size           $__internal_2_$__cuda_sm10x_tcgen05_guardrail_trap_unallocated_columns_being_dealloced,(.L_x_171 - $__internal_2_$__cuda_sm10x_tcgen05_guardrail_trap_unallocated_columns_being_dealloced)
$__internal_2_$__cuda_sm10x_tcgen05_guardrail_trap_unallocated_columns_being_dealloced:
[----:B------:R-:W-:Y:S05]  /*8700*/  BPT.TRAP 0x1 ;  /* 0x000000040000795c */ /* 0x000fea0000300000 */
[----:B------:R-:W-:-:S04]  /*8710*/  HFMA2 R3, -RZ, RZ, 0, 0 ;  /* 0x00000000ff037431 */ /* 0x000fc800000001ff */
[----:B------:R-:W-:Y:S05]  /*8720*/  RET.REL.NODEC R2 `(_ZN7cutlass13device_kernelINS_4gemm6kernel13GemmUniversalIN4cute5tupleIJiiiiEEENS1_10collective13CollectiveMmaINS1_35MainloopSm100TmaUmmaWarpSpecializedILi6ELi2ELi4ENS5_IJNS4_1CILi2EEESB_NSA_ILi1EEEEEEEENS5_IJNSA_ILi64EEESF_NSA_ILi128EEEEEENS_6half_tENS5_IJlSC_lEEESI_SJ_NS4_8TiledMMAINS4_8MMA_AtomIJNS4_20SM100_MMA_F16BF16_SSISI_SI_fLi64ELi64ELNS4_4UMMA5MajorE0ELSO_0ELNSN_7ScaleInE0ELSP_0EEEEEENS4_6LayoutINS5_IJSC_SC_SC_EEENS5_IJNSA_ILi0EEESU_SU_EEEEENS5_IJNS4_10UnderscoreESX_SX_EEEEENS4_23SM90_TMA_LOAD_MULTICASTENS4_14ComposedLayoutINS4_7SwizzleILi3ELi4ELi3EEENS4_18smem_ptr_flag_bitsILi16EEENSS_INS5_IJNSA_ILi8EEESF_EEENS5_IJSF_SC_EEEEEEEvNS4_8identityES10_S1A_vS1B_EENS_8epilogue10collective18CollectiveEpilogueINS1D_23Sm100TmaWarpSpecializedILi3ELi2ELi16ELb1ELb0EEEJSH_NS5_IJNSS_ISF_SC_EENSS_INSA_ILi32EEESC_EEEEESI_SJ_SI_SJ_NS1D_6fusion15FusionCallbacksIS1H_NS1M_17LinearCombinationISI_fSI_fLNS_15FloatRoundStyleE2EEESH_S1L_JEEENS4_5SM1004TMEM4LOAD26SM100_TMEM_LOAD_16dp256b4xENS4_13SM90_TMA_LOADENS11_INS12_ILi2ELi4ELi3EEES15_NSS_INS5_IJS16_S1J_EEENS5_IJS1J_SC_EEEEEEENS4_17SM75_U32x4_LDSM_NENS4_14SM90_TMA_STOREES21_NS4_17SM90_U32x4_STSM_NENS4_39AutoVectorizingCopyWithAssumedAlignmentILi128EEEEEEvvEEEEvNT_6ParamsE) ;  /* 0xffffff7802347950 */ /* 0x000fea0003c3ffff */
.L_x_170:
[----:B------:R-:W-:-:S00]  /*8730*/  BRA `(.L_x_170) ;  /* 0xfffffffc00fc7947 */ /* 0x000fc0000383ffff */
[----:B------:R-:W-:-:S00]  /*8740*/  NOP ;  /* 0x0000000000007918 */ /* 0x000fc00000000000 */
        /* <DEDUP_REMOVED lines=11> */
.L_x_171:


//--------------------- .nv.global.init           --------------------------
	.section	.nv.global.init,"aw",@progbits
.nv.global.init:
	.type		$str$27,@object
	.size		$str$27,($str$28 - $str$27)
$str$27:
        /*0000*/ 	.byte	0x28, 0x61, 0x64, 0x64, 0x72, 0x65, 0x73, 0x73, 0x20, 0x26, 0x20, 0x6d, 0x61, 0x73, 0x6b, 0x29
        /*0010*/ 	.byte	0x20, 0x3d, 0x3d, 0x20, 0x30, 0x00
	.type		$str$28,@object
	.size		$str$28,($str$26 - $str$28)
$str$28:
        /*0016*/ 	.byte	0x2f, 0x74, 0x6d, 0x70, 0x2f, 0x63, 0x75, 0x74, 0x6c, 0x61, 0x73, 0x73, 0x5f, 0x73, 0x77, 0x65
        /*0026*/ 	.byte	0x65, 0x70, 0x5f, 0x73, 0x72, 0x63, 0x2f, 0x69, 0x6e, 0x63, 0x6c, 0x75, 0x64, 0x65, 0x2f, 0x63
        /*0036*/ 	.byte	0x75, 0x74, 0x65, 0x2f, 0x70, 0x6f, 0x69, 0x6e, 0x74, 0x65, 0x72, 0x5f, 0x66, 0x6c, 0x61, 0x67
        /*0046*/ 	.byte	0x67, 0x65, 0x64, 0x2e, 0x68, 0x70, 0x70, 0x00
	.type		$str$26,@object
	.size		$str$26,($str$25 - $str$26)
$str$26:
        /*004e*/ 	.byte	0x2f, 0x74, 0x6d, 0x70, 0x2f, 0x63, 0x75, 0x74, 0x6c, 0x61, 0x73, 0x73, 0x5f, 0x73, 0x77, 0x65
        /*005e*/ 	.byte	0x65, 0x70, 0x5f, 0x73, 0x72, 0x63, 0x2f, 0x69, 0x6e, 0x63, 0x6c, 0x75, 0x64, 0x65, 0x2f, 0x63
        /*006e*/ 	.byte	0x75, 0x74, 0x65, 0x2f, 0x61, 0x74, 0x6f, 0x6d, 0x2f, 0x63, 0x6f, 0x70, 0x79, 0x5f, 0x74, 0x72
        /*007e*/ 	.byte	0x61, 0x69, 0x74, 0x73, 0x5f, 0x73, 0x6d, 0x31, 0x30, 0x30, 0x2e, 0x68, 0x70, 0x70, 0x00
	.type		$str$25,@object
	.size		$str$25,(__unnamed_1 - $str$25)
$str$25:
        /*008d*/ 	.byte	0x28, 0x28, 0x75, 0x69, 0x6e, 0x74, 0x33, 0x32, 0x5f, 0x74, 0x28, 0x74, 0x68, 0x72, 0x65, 0x61
        /*009d*/ 	.byte	0x64, 0x49, 0x64, 0x78, 0x2e, 0x78, 0x29, 0x20, 0x2f, 0x20, 0x33, 0x32, 0x29, 0x20, 0x25, 0x20
        /*00ad*/ 	.byte	0x34, 0x29, 0x20, 0x3d, 0x3d, 0x20, 0x28, 0x28, 0x28, 0x74, 0x6d, 0x65, 0x6d, 0x5f, 0x61, 0x64
        /*00bd*/ 	.byte	0x64, 0x72, 0x20, 0x3e, 0x3e, 0x20, 0x31, 0x36, 0x29, 0x20, 0x2f, 0x20, 0x33, 0x32, 0x29, 0x20
        /*00cd*/ 	.byte	0x25, 0x20, 0x34, 0x29, 0x00
	.type		__unnamed_1,@object
	.size		__unnamed_1,(__unnamed_2 - __unnamed_1)
__unnamed_1:
        /*00d2*/ 	.byte	0x61, 0x75, 0x74, 0x6f, 0x20, 0x63, 0x75, 0x74, 0x65, 0x3a, 0x3a, 0x61, 0x73, 0x5f, 0x70, 0x6f
        /* <DEDUP_REMOVED lines=24> */
        /*0262*/ 	.byte	0x3e, 0x3e, 0x3e, 0x5d, 0x00
	.type		__unnamed_2,@object
	.size		__unnamed_2,(.L_2 - __unnamed_2)
__unnamed_2:
        /* <DEDUP_REMOVED lines=46> */
.L_2:


//--------------------- .nv.shared._ZN7cutlass13device_kernelINS_4gemm6kernel13GemmUniversalIN4cute5tupleIJiiiiEEENS1_10collective13CollectiveMmaINS1_35MainloopSm100TmaUmmaWarpSpecializedILi6ELi2ELi4ENS5_IJNS4_1CILi2EEESB_NSA_ILi1EEEEEEEENS5_IJNSA_ILi64EEESF_NSA_ILi128EEEEEENS_6half_tENS5_IJlSC_lEEESI_SJ_NS4_8TiledMMAINS4_8MMA_AtomIJNS4_20SM100_MMA_F16BF16_SSISI_SI_fLi64ELi64ELNS4_4UMMA5MajorE0ELSO_0ELNSN_7ScaleInE0ELSP_0EEEEEENS4_6LayoutINS5_IJSC_SC_SC_EEENS5_IJNSA_ILi0EEESU_SU_EEEEENS5_IJNS4_10UnderscoreESX_SX_EEEEENS4_23SM90_TMA_LOAD_MULTICASTENS4_14ComposedLayoutINS4_7SwizzleILi3ELi4ELi3EEENS4_18smem_ptr_flag_bitsILi16EEENSS_INS5_IJNSA_ILi8EEESF_EEENS5_IJSF_SC_EEEEEEEvNS4_8identityES10_S1A_vS1B_EENS_8epilogue10collective18CollectiveEpilogueINS1D_23Sm100TmaWarpSpecializedILi3ELi2ELi16ELb1ELb0EEEJSH_NS5_IJNSS_ISF_SC_EENSS_INSA_ILi32EEESC_EEEEESI_SJ_SI_SJ_NS1D_6fusion15FusionCallbacksIS1H_NS1M_17LinearCombinationISI_fSI_fLNS_15FloatRoundStyleE2EEESH_S1L_JEEENS4_5SM1004TMEM4LOAD26SM100_TMEM_LOAD_16dp256b4xENS4_13SM90_TMA_LOADENS11_INS12_ILi2ELi4ELi3EEES15_NSS_INS5_IJS16_S1J_EEENS5_IJS1J_SC_EEEEEEENS4_17SM75_U32x4_LDSM_NENS4_14SM90_TMA_STOREES21_NS4_17SM90_U32x4_STSM_NENS4_39AutoVectorizingCopyWithAssumedAlignmentILi128EEEEEEvvEEEEvNT_6ParamsE --------------------------
	.section	.nv.shared._ZN7cutlass13device_kernelINS_4gemm6kernel13GemmUniversalIN4cute5tupleIJiiiiEEENS1_10collective13CollectiveMmaINS1_35MainloopSm100TmaUmmaWarpSpecializedILi6ELi2ELi4ENS5_IJNS4_1CILi2EEESB_NSA_ILi1EEEEEEEENS5_IJNSA_ILi64EEESF_NSA_ILi128EEEEEENS_6half_tENS5_IJlSC_lEEESI_SJ_NS4_8TiledMMAINS4_8MMA_AtomIJNS4_20SM100_MMA_F16BF16_SSISI_SI_fLi64ELi64ELNS4_4UMMA5MajorE0ELSO_0ELNSN_7ScaleInE0ELSP_0EEEEEENS4_6LayoutINS5_IJSC_SC_SC_EEENS5_IJNSA_ILi0EEESU_SU_EEEEENS5_IJNS4_10UnderscoreESX_SX_EEEEENS4_23SM90_TMA_LOAD_MULTICASTENS4_14ComposedLayoutINS4_7SwizzleILi3ELi4ELi3EEENS4_18smem_ptr_flag_bitsILi16EEENSS_INS5_IJNSA_ILi8EEESF_EEENS5_IJSF_SC_EEEEEEEvNS4_8identityES10_S1A_vS1B_EENS_8epilogue10collective18CollectiveEpilogueINS1D_23Sm100TmaWarpSpecializedILi3ELi2ELi16ELb1ELb0EEEJSH_NS5_IJNSS_ISF_SC_EENSS_INSA_ILi32EEESC_EEEEESI_SJ_SI_SJ_NS1D_6fusion15FusionCallbacksIS1H_NS1M_17LinearCombinationISI_fSI_fLNS_15FloatRoundStyleE2EEESH_S1L_JEEENS4_5SM1004TMEM4LOAD26SM100_TMEM_LOAD_16dp256b4xENS4_13SM90_TMA_LOADENS11_INS12_ILi2ELi4ELi3EEES15_NSS_INS5_IJS16_S1J_EEENS5_IJS1J_SC_EEEEEEENS4_17SM75_U32x4_LDSM_NENS4_14SM90_TMA_STOREES21_NS4_17SM90_U32x4_STSM_NENS4_39AutoVectorizingCopyWithAssumedAlignmentILi128EEEEEEvvEEEEvNT_6ParamsE,"aw",@nobits
	.sectionflags	@""
	.align	16
	.zero		1024


//--------------------- .nv.shared.reserved.0     --------------------------
	.section	.nv.shared.reserved.0,"aw",@nobits
	.weak		__nv_reservedSMEM_offset_0_alias
	.size		__nv_reservedSMEM_offset_0_alias, 0, 64
	.other		__nv_reservedSMEM_offset_0_alias,@"STO_CUDA_RESERVED_SHARED STV_DEFAULT"
__nv_reservedSMEM_offset_0_alias:
	.zero		0
.nv.shared.reserved.0:
	.zero		64
	.weak		__nv_reservedSMEM_tcgen05_partition
	.type		__nv_reservedSMEM_tcgen05_partition,@object
	.size		__nv_reservedSMEM_tcgen05_partition,(.L_0 - __nv_reservedSMEM_tcgen05_partition)
__nv_reservedSMEM_tcgen05_partition:
	.zero		32
.L_0:


//--------------------- .nv.global                --------------------------
	.section	.nv.global,"aw",@nobits
.nv.global:
	.type		_ZN39_INTERNAL_1de21372_4_k_cu_72682d58_68044cute1_E,@object
	.size		_ZN39_INTERNAL_1de21372_4_k_cu_72682d58_68044cute1_E,(_ZN39_INTERNAL_1de21372_4_k_cu_72682d58_68044cuda3std3__45__cpo6cbeginE - _ZN39_INTERNAL_1de21372_4_k_cu_72682d58_68044cute1_E)
_ZN39_INTERNAL_1de21372_4_k_cu_72682d58_68044cute1_E:
	.zero		1
	.type		_ZN39_INTERNAL_1de21372_4_k_cu_72682d58_68044cuda3std3__45__cpo6cbeginE,@object
	.size		_ZN39_INTERNAL_1de21372_4_k_cu_72682d58_68044cuda3std3__45__cpo6cbeginE,(_ZN39_INTERNAL_1de21372_4_k_cu_72682d58_68044cuda3std3__48in_placeE - _ZN39_INTERNAL_1de21372_4_k_cu_72682d58_68044cuda3std3__45__cpo6cbeginE)
_ZN39_INTERNAL_1de21372_4_k_cu_72682d58_68044cuda3std3__45__cpo6cbeginE:
	.zero		1
	.type		_ZN39_INTERNAL_1de21372_4_k_cu_72682d58_68044cuda3std3__48in_placeE,@object
	.size		_ZN39_INTERNAL_1de21372_4_k_cu_72682d58_68044cuda3std3__48in_placeE,(_ZN39_INTERNAL_1de21372_4_k_cu_72682d58_68044cuda3std6ranges3__45__cpo9iter_moveE - _ZN39_INTERNAL_1de21372_4_k_cu_72682d58_68044cuda3std3__48in_placeE)
_ZN39_INTERNAL_1de21372_4_k_cu_72682d58_68044cuda3std3__48in_placeE:
	.zero		1
	.type		_ZN39_INTERNAL_1de21372_4_k_cu_72682d58_68044cuda3std6ranges3__45__cpo9iter_moveE,@object
	.size		_ZN39_INTERNAL_1de21372_4_k_cu_72682d58_68044cuda3std6ranges3__45__cpo9iter_moveE,(_ZN39_INTERNAL_1de21372_4_k_cu_72682d58_68044cuda3std3__45__cpo5beginE - _ZN39_INTERNAL_1de21372_4_k_cu_72682d58_68044cuda3std6ranges3__45__cpo9iter_moveE)
_ZN39_INTERNAL_1de21372_4_k_cu_72682d58_68044cuda3std6ranges3__45__cpo9iter_moveE:
	.zero		1
	.type		_ZN39_INTERNAL_1de21372_4_k_cu_72682d58_68044cuda3std3__45__cpo5beginE,@object
	.size		_ZN39_INTERNAL_1de21372_4_k_cu_72682d58_68044cuda3std3__45__cpo5beginE,(_ZN39_INTERNAL_1de21372_4_k_cu_72682d58_68044cuda3std3__441_GLOBAL__N__1de21372_4_k_cu_72682d58_68046ignoreE - _ZN39_INTERNAL_1de21372_4_k_cu_72682d58_68044cuda3std3__45__cpo5beginE)
_ZN39_INTERNAL_1de21372_4_k_cu_72682d58_68044cuda3std3__45__cpo5beginE:
	.zero		1
	.type		_ZN39_INTERNAL_1de21372_4_k_cu_72682d58_68044cuda3std3__441_GLOBAL__N__1de21372_4_k_cu_72682d58_68046ignoreE,@object
	.size		_ZN39_INTERNAL_1de21372_4_k_cu_72682d58_68044cuda3std3__441_GLOBAL__N__1de21372_4_k_cu_72682d58_68046ignoreE,(_ZN39_INTERNAL_1de21372_4_k_cu_72682d58_68044cute7productE - _ZN39_INTERNAL_1de21372_4_k_cu_72682d58_68044cuda3std3__441_GLOBAL__N__1de21372_4_k_cu_72682d58_68046ignoreE)
_ZN39_INTERNAL_1de21372_4_k_cu_72682d58_68044cuda3std3__441_GLOBAL__N__1de21372_4_k_cu_72682d58_68046ignoreE:
	.zero		1
	.type		_ZN39_INTERNAL_1de21372_4_k_cu_72682d58_68044cute7productE,@object
	.size		_ZN39_INTERNAL_1de21372_4_k_cu_72682d58_68044cute7productE,(_ZN39_INTERNAL_1de21372_4_k_cu_72682d58_68044cuda3std3__45__cpo3endE - _ZN39_INTERNAL_1de21372_4_k_cu_72682d58_68044cute7productE)
_ZN39_INTERNAL_1de21372_4_k_cu_72682d58_68044cute7productE:
	.zero		1
	.type		_ZN39_INTERNAL_1de21372_4_k_cu_72682d58_68044cuda3std3__45__cpo3endE,@object
	.size		_ZN39_INTERNAL_1de21372_4_k_cu_72682d58_68044cuda3std3__45__cpo3endE,(_ZN39_INTERNAL_1de21372_4_k_cu_72682d58_68044cuda3std3__419piecewise_constructE - _ZN39_INTERNAL_1de21372_4_k_cu_72682d58_68044cuda3std3__45__cpo3endE)
_ZN39_INTERNAL_1de21372_4_k_cu_72682d58_68044cuda3std3__45__cpo3endE:
	.zero		1
	.type		_ZN39_INTERNAL_1de21372_4_k_cu_72682d58_68044cuda3std3__419piecewise_constructE,@object
	.size		_ZN39_INTERNAL_1de21372_4_k_cu_72682d58_68044cuda3std3__419piecewise_constructE,(_ZN39_INTERNAL_1de21372_4_k_cu_72682d58_68044cuda3std3__45__cpo4cendE - _ZN39_INTERNAL_1de21372_4_k_cu_72682d58_68044cuda3std3__419piecewise_constructE)
_ZN39_INTERNAL_1de21372_4_k_cu_72682d58_68044cuda3std3__419piecewise_constructE:
	.zero		1
	.type		_ZN39_INTERNAL_1de21372_4_k_cu_72682d58_68044cuda3std3__45__cpo4cendE,@object
	.size		_ZN39_INTERNAL_1de21372_4_k_cu_72682d58_68044cuda3std3__45__cpo4cendE,(_ZN39_INTERNAL_1de21372_4_k_cu_72682d58_68044cuda3std6ranges3__45__cpo4swapE - _ZN39_INTERNAL_1de21372_4_k_cu_72682d58_68044cuda3std3__45__cpo4cendE)
_ZN39_INTERNAL_1de21372_4_k_cu_72682d58_68044cuda3std3__45__cpo4cendE:
	.zero		1
	.type		_ZN39_INTERNAL_1de21372_4_k_cu_72682d58_68044cuda3std6ranges3__45__cpo4swapE,@object
	.size		_ZN39_INTERNAL_1de21372_4_k_cu_72682d58_68044cuda3std6ranges3__45__cpo4swapE,(.L_10 - _ZN39_INTERNAL_1de21372_4_k_cu_72682d58_68044cuda3std6ranges3__45__cpo4swapE)
_ZN39_INTERNAL_1de21372_4_k_cu_72682d58_68044cuda3std6ranges3__45__cpo4swapE:
	.zero		1
.L_10:


//--------------------- .nv.constant0._ZN7cutlass13device_kernelINS_4gemm6kernel13GemmUniversalIN4cute5tupleIJiiiiEEENS1_10collective13CollectiveMmaINS1_35MainloopSm100TmaUmmaWarpSpecializedILi6ELi2ELi4ENS5_IJNS4_1CILi2EEESB_NSA_ILi1EEEEEEEENS5_IJNSA_ILi64EEESF_NSA_ILi128EEEEEENS_6half_tENS5_IJlSC_lEEESI_SJ_NS4_8TiledMMAINS4_8MMA_AtomIJNS4_20SM100_MMA_F16BF16_SSISI_SI_fLi64ELi64ELNS4_4UMMA5MajorE0ELSO_0ELNSN_7ScaleInE0ELSP_0EEEEEENS4_6LayoutINS5_IJSC_SC_SC_EEENS5_IJNSA_ILi0EEESU_SU_EEEEENS5_IJNS4_10UnderscoreESX_SX_EEEEENS4_23SM90_TMA_LOAD_MULTICASTENS4_14ComposedLayoutINS4_7SwizzleILi3ELi4ELi3EEENS4_18smem_ptr_flag_bitsILi16EEENSS_INS5_IJNSA_ILi8EEESF_EEENS5_IJSF_SC_EEEEEEEvNS4_8identityES10_S1A_vS1B_EENS_8epilogue10collective18CollectiveEpilogueINS1D_23Sm100TmaWarpSpecializedILi3ELi2ELi16ELb1ELb0EEEJSH_NS5_IJNSS_ISF_SC_EENSS_INSA_ILi32EEESC_EEEEESI_SJ_SI_SJ_NS1D_6fusion15FusionCallbacksIS1H_NS1M_17LinearCombinationISI_fSI_fLNS_15FloatRoundStyleE2EEESH_S1L_JEEENS4_5SM1004TMEM4LOAD26SM100_TMEM_LOAD_16dp256b4xENS4_13SM90_TMA_LOADENS11_INS12_ILi2ELi4ELi3EEES15_NSS_INS5_IJS16_S1J_EEENS5_IJS1J_SC_EEEEEEENS4_17SM75_U32x4_LDSM_NENS4_14SM90_TMA_STOREES21_NS4_17SM90_U32x4_STSM_NENS4_39AutoVectorizingCopyWithAssumedAlignmentILi128EEEEEEvvEEEEvNT_6ParamsE --------------------------
	.section	.nv.constant0._ZN7cutlass13device_kernelINS_4gemm6kernel13GemmUniversalIN4cute5tupleIJiiiiEEENS1_10collective13CollectiveMmaINS1_35MainloopSm100TmaUmmaWarpSpecializedILi6ELi2ELi4ENS5_IJNS4_1CILi2EEESB_NSA_ILi1EEEEEEEENS5_IJNSA_ILi64EEESF_NSA_ILi128EEEEEENS_6half_tENS5_IJlSC_lEEESI_SJ_NS4_8TiledMMAINS4_8MMA_AtomIJNS4_20SM100_MMA_F16BF16_SSISI_SI_fLi64ELi64ELNS4_4UMMA5MajorE0ELSO_0ELNSN_7ScaleInE0ELSP_0EEEEEENS4_6LayoutINS5_IJSC_SC_SC_EEENS5_IJNSA_ILi0EEESU_SU_EEEEENS5_IJNS4_10UnderscoreESX_SX_EEEEENS4_23SM90_TMA_LOAD_MULTICASTENS4_14ComposedLayoutINS4_7SwizzleILi3ELi4ELi3EEENS4_18smem_ptr_flag_bitsILi16EEENSS_INS5_IJNSA_ILi8EEESF_EEENS5_IJSF_SC_EEEEEEEvNS4_8identityES10_S1A_vS1B_EENS_8epilogue10collective18CollectiveEpilogueINS1D_23Sm100TmaWarpSpecializedILi3ELi2ELi16ELb1ELb0EEEJSH_NS5_IJNSS_ISF_SC_EENSS_INSA_ILi32EEESC_EEEEESI_SJ_SI_SJ_NS1D_6fusion15FusionCallbacksIS1H_NS1M_17LinearCombinationISI_fSI_fLNS_15FloatRoundStyleE2EEESH_S1L_JEEENS4_5SM1004TMEM4LOAD26SM100_TMEM_LOAD_16dp256b4xENS4_13SM90_TMA_LOADENS11_INS12_ILi2ELi4ELi3EEES15_NSS_INS5_IJS16_S1J_EEENS5_IJS1J_SC_EEEEEEENS4_17SM75_U32x4_LDSM_NENS4_14SM90_TMA_STOREES21_NS4_17SM90_U32x4_STSM_NENS4_39AutoVectorizingCopyWithAssumedAlignmentILi128EEEEEEvvEEEEvNT_6ParamsE,"a",@progbits
	.sectionflags	@""
	.align	4
.nv.constant0._ZN7cutlass13device_kernelINS_4gemm6kernel13GemmUniversalIN4cute5tupleIJiiiiEEENS1_10collective13CollectiveMmaINS1_35MainloopSm100TmaUmmaWarpSpecializedILi6ELi2ELi4ENS5_IJNS4_1CILi2EEESB_NSA_ILi1EEEEEEEENS5_IJNSA_ILi64EEESF_NSA_ILi128EEEEEENS_6half_tENS5_IJlSC_lEEESI_SJ_NS4_8TiledMMAINS4_8MMA_AtomIJNS4_20SM100_MMA_F16BF16_SSISI_SI_fLi64ELi64ELNS4_4UMMA5MajorE0ELSO_0ELNSN_7ScaleInE0ELSP_0EEEEEENS4_6LayoutINS5_IJSC_SC_SC_EEENS5_IJNSA_ILi0EEESU_SU_EEEEENS5_IJNS4_10UnderscoreESX_SX_EEEEENS4_23SM90_TMA_LOAD_MULTICASTENS4_14ComposedLayoutINS4_7SwizzleILi3ELi4ELi3EEENS4_18smem_ptr_flag_bitsILi16EEENSS_INS5_IJNSA_ILi8EEESF_EEENS5_IJSF_SC_EEEEEEEvNS4_8identityES10_S1A_vS1B_EENS_8epilogue10collective18CollectiveEpilogueINS1D_23Sm100TmaWarpSpecializedILi3ELi2ELi16ELb1ELb0EEEJSH_NS5_IJNSS_ISF_SC_EENSS_INSA_ILi32EEESC_EEEEESI_SJ_SI_SJ_NS1D_6fusion15FusionCallbacksIS1H_NS1M_17LinearCombinationISI_fSI_fLNS_15FloatRoundStyleE2EEESH_S1L_JEEENS4_5SM1004TMEM4LOAD26SM100_TMEM_LOAD_16dp256b4xENS4_13SM90_TMA_LOADENS11_INS12_ILi2ELi4ELi3EEES15_NSS_INS5_IJS16_S1J_EEENS5_IJS1J_SC_EEEEEEENS4_17SM75_U32x4_LDSM_NENS4_14SM90_TMA_STOREES21_NS4_17SM90_U32x4_STSM_NENS4_39AutoVectorizingCopyWithAssumedAlignmentILi128EEEEEEvvEEEEvNT_6ParamsE:
	.zero		2944


//--------------------- SYMBOLS --------------------------

	.type		.nv.reservedSmem.offset0,@object
	.size		.nv.reservedSmem.offset0,0x4
	.type		.nv.reservedSmem.cap,@object
	.size		.nv.reservedSmem.cap,0x4
	.type		__assertfail,@function
